//
// Generated by NVIDIA NVVM Compiler
//
// Compiler Build ID: CL-36424714
// Cuda compilation tools, release 13.0, V13.0.88
// Based on NVVM 20.0.0
//

.version 9.0
.target sm_100
.address_size 64

	// .globl	_Z20gpu_radix_sort_localPjS_S_jS_jj
.global .align 1 .b8 _ZN30_INTERNAL_68e97f0a_4_k_cu_main4cuda3std3__45__cpo5beginE[1];
.global .align 1 .b8 _ZN30_INTERNAL_68e97f0a_4_k_cu_main4cuda3std3__45__cpo3endE[1];
.global .align 1 .b8 _ZN30_INTERNAL_68e97f0a_4_k_cu_main4cuda3std3__45__cpo6cbeginE[1];
.global .align 1 .b8 _ZN30_INTERNAL_68e97f0a_4_k_cu_main4cuda3std3__45__cpo4cendE[1];
.global .align 1 .b8 _ZN30_INTERNAL_68e97f0a_4_k_cu_main4cuda3std3__45__cpo6rbeginE[1];
.global .align 1 .b8 _ZN30_INTERNAL_68e97f0a_4_k_cu_main4cuda3std3__45__cpo4rendE[1];
.global .align 1 .b8 _ZN30_INTERNAL_68e97f0a_4_k_cu_main4cuda3std3__45__cpo7crbeginE[1];
.global .align 1 .b8 _ZN30_INTERNAL_68e97f0a_4_k_cu_main4cuda3std3__45__cpo5crendE[1];
.global .align 1 .b8 _ZN30_INTERNAL_68e97f0a_4_k_cu_main4cuda3std3__432_GLOBAL__N__68e97f0a_4_k_cu_main6ignoreE[1];
.global .align 1 .b8 _ZN30_INTERNAL_68e97f0a_4_k_cu_main4cuda3std3__419piecewise_constructE[1];
.global .align 1 .b8 _ZN30_INTERNAL_68e97f0a_4_k_cu_main4cuda3std3__48in_placeE[1];
.global .align 1 .b8 _ZN30_INTERNAL_68e97f0a_4_k_cu_main4cuda3std3__420unreachable_sentinelE[1];
.global .align 1 .b8 _ZN30_INTERNAL_68e97f0a_4_k_cu_main4cuda3std3__47nulloptE[1];
.global .align 1 .b8 _ZN30_INTERNAL_68e97f0a_4_k_cu_main4cuda3std3__48unexpectE[1];
.global .align 1 .b8 _ZN30_INTERNAL_68e97f0a_4_k_cu_main4cuda3std6ranges3__45__cpo4swapE[1];
.global .align 1 .b8 _ZN30_INTERNAL_68e97f0a_4_k_cu_main4cuda3std6ranges3__45__cpo9iter_moveE[1];
.global .align 1 .b8 _ZN30_INTERNAL_68e97f0a_4_k_cu_main4cuda3std6ranges3__45__cpo5beginE[1];
.global .align 1 .b8 _ZN30_INTERNAL_68e97f0a_4_k_cu_main4cuda3std6ranges3__45__cpo3endE[1];
.global .align 1 .b8 _ZN30_INTERNAL_68e97f0a_4_k_cu_main4cuda3std6ranges3__45__cpo6cbeginE[1];
.global .align 1 .b8 _ZN30_INTERNAL_68e97f0a_4_k_cu_main4cuda3std6ranges3__45__cpo4cendE[1];
.global .align 1 .b8 _ZN30_INTERNAL_68e97f0a_4_k_cu_main4cuda3std6ranges3__45__cpo7advanceE[1];
.global .align 1 .b8 _ZN30_INTERNAL_68e97f0a_4_k_cu_main4cuda3std6ranges3__45__cpo9iter_swapE[1];
.global .align 1 .b8 _ZN30_INTERNAL_68e97f0a_4_k_cu_main4cuda3std6ranges3__45__cpo4nextE[1];
.global .align 1 .b8 _ZN30_INTERNAL_68e97f0a_4_k_cu_main4cuda3std6ranges3__45__cpo4prevE[1];
.global .align 1 .b8 _ZN30_INTERNAL_68e97f0a_4_k_cu_main4cuda3std6ranges3__45__cpo4dataE[1];
.global .align 1 .b8 _ZN30_INTERNAL_68e97f0a_4_k_cu_main4cuda3std6ranges3__45__cpo5cdataE[1];
.global .align 1 .b8 _ZN30_INTERNAL_68e97f0a_4_k_cu_main4cuda3std6ranges3__45__cpo4sizeE[1];
.global .align 1 .b8 _ZN30_INTERNAL_68e97f0a_4_k_cu_main4cuda3std6ranges3__45__cpo5ssizeE[1];
.global .align 1 .b8 _ZN30_INTERNAL_68e97f0a_4_k_cu_main4cuda3std6ranges3__45__cpo8distanceE[1];
.global .align 1 .b8 _ZN30_INTERNAL_68e97f0a_4_k_cu_main6thrust24THRUST_300001_SM_1000_NS8cuda_cub3parE[1];
.global .align 1 .b8 _ZN30_INTERNAL_68e97f0a_4_k_cu_main6thrust24THRUST_300001_SM_1000_NS8cuda_cub10par_nosyncE[1];
.global .align 1 .b8 _ZN30_INTERNAL_68e97f0a_4_k_cu_main6thrust24THRUST_300001_SM_1000_NS6system6detail10sequential3seqE[1];
.global .align 1 .b8 _ZN30_INTERNAL_68e97f0a_4_k_cu_main6thrust24THRUST_300001_SM_1000_NS12placeholders2_1E[1];
.global .align 1 .b8 _ZN30_INTERNAL_68e97f0a_4_k_cu_main6thrust24THRUST_300001_SM_1000_NS12placeholders2_2E[1];
.global .align 1 .b8 _ZN30_INTERNAL_68e97f0a_4_k_cu_main6thrust24THRUST_300001_SM_1000_NS12placeholders2_3E[1];
.global .align 1 .b8 _ZN30_INTERNAL_68e97f0a_4_k_cu_main6thrust24THRUST_300001_SM_1000_NS12placeholders2_4E[1];
.global .align 1 .b8 _ZN30_INTERNAL_68e97f0a_4_k_cu_main6thrust24THRUST_300001_SM_1000_NS12placeholders2_5E[1];
.global .align 1 .b8 _ZN30_INTERNAL_68e97f0a_4_k_cu_main6thrust24THRUST_300001_SM_1000_NS12placeholders2_6E[1];
.global .align 1 .b8 _ZN30_INTERNAL_68e97f0a_4_k_cu_main6thrust24THRUST_300001_SM_1000_NS12placeholders2_7E[1];
.global .align 1 .b8 _ZN30_INTERNAL_68e97f0a_4_k_cu_main6thrust24THRUST_300001_SM_1000_NS12placeholders2_8E[1];
.global .align 1 .b8 _ZN30_INTERNAL_68e97f0a_4_k_cu_main6thrust24THRUST_300001_SM_1000_NS12placeholders2_9E[1];
.global .align 1 .b8 _ZN30_INTERNAL_68e97f0a_4_k_cu_main6thrust24THRUST_300001_SM_1000_NS12placeholders3_10E[1];
.global .align 1 .b8 _ZN30_INTERNAL_68e97f0a_4_k_cu_main6thrust24THRUST_300001_SM_1000_NS3seqE[1];
.extern .shared .align 16 .b8 shmem[];

.visible .entry _Z20gpu_radix_sort_localPjS_S_jS_jj(
	.param .u64 .ptr .align 1 _Z20gpu_radix_sort_localPjS_S_jS_jj_param_0,
	.param .u64 .ptr .align 1 _Z20gpu_radix_sort_localPjS_S_jS_jj_param_1,
	.param .u64 .ptr .align 1 _Z20gpu_radix_sort_localPjS_S_jS_jj_param_2,
	.param .u32 _Z20gpu_radix_sort_localPjS_S_jS_jj_param_3,
	.param .u64 .ptr .align 1 _Z20gpu_radix_sort_localPjS_S_jS_jj_param_4,
	.param .u32 _Z20gpu_radix_sort_localPjS_S_jS_jj_param_5,
	.param .u32 _Z20gpu_radix_sort_localPjS_S_jS_jj_param_6
)
{
	.reg .pred 	%p<33>;
	.reg .b32 	%r<144>;
	.reg .b32 	%f<27>;
	.reg .b64 	%rd<19>;

	ld.param.u64 	%rd2, [_Z20gpu_radix_sort_localPjS_S_jS_jj_param_0];
	ld.param.u64 	%rd4, [_Z20gpu_radix_sort_localPjS_S_jS_jj_param_2];
	ld.param.u32 	%r35, [_Z20gpu_radix_sort_localPjS_S_jS_jj_param_3];
	ld.param.u64 	%rd3, [_Z20gpu_radix_sort_localPjS_S_jS_jj_param_4];
	ld.param.u32 	%r36, [_Z20gpu_radix_sort_localPjS_S_jS_jj_param_5];
	ld.param.u32 	%r37, [_Z20gpu_radix_sort_localPjS_S_jS_jj_param_6];
	cvta.to.global.u64 	%rd1, %rd4;
	mov.u32 	%r1, %tid.x;
	mov.u32 	%r2, %ctaid.x;
	mad.lo.s32 	%r3, %r37, %r2, %r1;
	setp.ge.u32 	%p1, %r3, %r36;
	shl.b32 	%r38, %r1, 2;
	mov.u32 	%r39, shmem;
	add.s32 	%r4, %r39, %r38;
	@%p1 bra 	$L__BB0_2;
	cvta.to.global.u64 	%rd5, %rd3;
	mul.wide.u32 	%rd6, %r3, 4;
	add.s64 	%rd7, %rd5, %rd6;
	ld.global.u32 	%r41, [%rd7];
	st.shared.u32 	[%r4], %r41;
	bra.uni 	$L__BB0_3;
$L__BB0_2:
	mov.b32 	%r40, 0;
	st.shared.u32 	[%r4], %r40;
$L__BB0_3:
	shl.b32 	%r42, %r37, 2;
	add.s32 	%r5, %r39, %r42;
	shl.b32 	%r6, %r37, 3;
	bar.sync 	0;
	ld.shared.u32 	%r7, [%r4];
	shr.u32 	%r44, %r7, %r35;
	and.b32  	%r8, %r44, 3;
	add.s32 	%r9, %r5, %r38;
	setp.ne.s32 	%p2, %r1, 0;
	add.s32 	%r10, %r5, %r42;
	cvt.rn.f32.u32 	%f2, %r37;
	setp.eq.s32 	%p3, %r37, 0;
	selp.f32 	%f3, 0fC1B80000, 0f00000000, %p3;
	mov.b32 	%r46, %f2;
	add.s32 	%r47, %r46, -1060439283;
	and.b32  	%r48, %r47, -8388608;
	sub.s32 	%r49, %r46, %r48;
	mov.b32 	%f4, %r49;
	cvt.rn.f32.s32 	%f5, %r48;
	fma.rn.f32 	%f6, %f5, 0f34000000, %f3;
	add.f32 	%f7, %f4, 0fBF800000;
	fma.rn.f32 	%f8, %f7, 0f3DC6B27F, 0fBE2C7F30;
	fma.rn.f32 	%f9, %f8, %f7, 0f3E2FCF2A;
	fma.rn.f32 	%f10, %f9, %f7, 0fBE374E43;
	fma.rn.f32 	%f11, %f10, %f7, 0f3E520BF4;
	fma.rn.f32 	%f12, %f11, %f7, 0fBE763C8B;
	fma.rn.f32 	%f13, %f12, %f7, 0f3E93BF99;
	fma.rn.f32 	%f14, %f13, %f7, 0fBEB8AA49;
	fma.rn.f32 	%f15, %f14, %f7, 0f3EF6384A;
	fma.rn.f32 	%f16, %f15, %f7, 0fBF38AA3B;
	mul.f32 	%f17, %f7, %f16;
	mul.f32 	%f18, %f7, %f17;
	fma.rn.f32 	%f19, %f7, 0f3FB8AA3B, %f18;
	add.f32 	%f20, %f6, %f19;
	setp.gt.u32 	%p4, %r46, 2139095039;
	fma.rn.f32 	%f21, %f2, 0f7F800000, 0f7F800000;
	selp.f32 	%f22, %f21, %f20, %p4;
	selp.f32 	%f1, 0fFF800000, %f22, %p3;
	mov.u32 	%r11, %nctaid.x;
	mov.b32 	%r50, 0;
	st.shared.u32 	[%r9], %r50;
	@%p2 bra 	$L__BB0_5;
	mov.b32 	%r51, 0;
	st.shared.u32 	[%r10], %r51;
$L__BB0_5:
	setp.ge.u32 	%p5, %r3, %r36;
	bar.sync 	0;
	@%p5 bra 	$L__BB0_7;
	setp.eq.s32 	%p6, %r8, 0;
	selp.u32 	%r52, 1, 0, %p6;
	st.shared.u32 	[%r9], %r52;
$L__BB0_7:
	bar.sync 	0;
	mov.b32 	%r136, 0;
$L__BB0_8:
	cvt.rn.f32.u32 	%f23, %r136;
	setp.leu.f32 	%p7, %f1, %f23;
	@%p7 bra 	$L__BB0_13;
	mov.b32 	%r128, -1;
	shl.b32 	%r129, %r128, %r136;
	add.s32 	%r130, %r129, %r1;
	setp.lt.s32 	%p32, %r130, 0;
	@%p32 bra 	$L__BB0_11;
	ld.shared.u32 	%r131, [%r9];
	mov.b32 	%r132, -4;
	shl.b32 	%r133, %r132, %r136;
	add.s32 	%r134, %r9, %r133;
	ld.shared.u32 	%r135, [%r134];
	add.s32 	%r137, %r135, %r131;
	bra.uni 	$L__BB0_12;
$L__BB0_11:
	ld.shared.u32 	%r137, [%r9];
$L__BB0_12:
	bar.sync 	0;
	st.shared.u32 	[%r9], %r137;
	bar.sync 	0;
	add.s32 	%r136, %r136, 1;
	bra.uni 	$L__BB0_8;
$L__BB0_13:
	add.s32 	%r17, %r5, %r6;
	add.s32 	%r18, %r17, 4;
	setp.ne.s32 	%p8, %r1, 0;
	@%p8 bra 	$L__BB0_15;
	mov.b32 	%r54, 0;
	st.shared.u32 	[%r5], %r54;
	ld.shared.u32 	%r55, [%r10];
	st.shared.u32 	[%r18], %r55;
	mul.wide.u32 	%rd8, %r2, 4;
	add.s64 	%rd9, %rd1, %rd8;
	st.global.u32 	[%rd9], %r55;
$L__BB0_15:
	shl.b32 	%r56, %r8, 2;
	add.s32 	%r19, %r18, %r56;
	setp.ge.u32 	%p9, %r3, %r36;
	bar.sync 	0;
	@%p9 bra 	$L__BB0_17;
	ld.shared.u32 	%r57, [%r9];
	ld.shared.u32 	%r58, [%r19+16];
	add.s32 	%r59, %r58, %r57;
	bar.sync 	0;
	shl.b32 	%r60, %r59, 2;
	add.s32 	%r62, %r39, %r60;
	st.shared.u32 	[%r62], %r7;
$L__BB0_17:
	setp.ne.s32 	%p10, %r1, 0;
	bar.sync 	0;
	mov.b32 	%r63, 0;
	st.shared.u32 	[%r9], %r63;
	@%p10 bra 	$L__BB0_19;
	mov.b32 	%r64, 0;
	st.shared.u32 	[%r10], %r64;
$L__BB0_19:
	setp.ge.u32 	%p11, %r3, %r36;
	bar.sync 	0;
	@%p11 bra 	$L__BB0_21;
	setp.eq.s32 	%p12, %r8, 1;
	selp.u32 	%r65, 1, 0, %p12;
	st.shared.u32 	[%r9], %r65;
$L__BB0_21:
	bar.sync 	0;
	mov.b32 	%r138, 0;
$L__BB0_22:
	cvt.rn.f32.u32 	%f24, %r138;
	setp.gt.f32 	%p13, %f1, %f24;
	@%p13 bra 	$L__BB0_37;
	setp.ne.s32 	%p14, %r1, 0;
	@%p14 bra 	$L__BB0_25;
	mov.b32 	%r67, 0;
	st.shared.u32 	[%r5], %r67;
	ld.shared.u32 	%r68, [%r10];
	st.shared.u32 	[%r17+8], %r68;
	add.s32 	%r69, %r11, %r2;
	mul.wide.u32 	%rd10, %r69, 4;
	add.s64 	%rd11, %rd1, %rd10;
	st.global.u32 	[%rd11], %r68;
$L__BB0_25:
	setp.ge.u32 	%p15, %r3, %r36;
	bar.sync 	0;
	@%p15 bra 	$L__BB0_27;
	ld.shared.u32 	%r70, [%r9];
	ld.shared.u32 	%r71, [%r19+16];
	add.s32 	%r72, %r71, %r70;
	bar.sync 	0;
	shl.b32 	%r73, %r72, 2;
	add.s32 	%r75, %r39, %r73;
	st.shared.u32 	[%r75], %r7;
$L__BB0_27:
	setp.eq.s32 	%p16, %r1, 0;
	bar.sync 	0;
	mov.b32 	%r76, 0;
	st.shared.u32 	[%r9], %r76;
	@%p16 bra 	$L__BB0_28;
	bra.uni 	$L__BB0_29;
$L__BB0_28:
	mov.b32 	%r77, 0;
	st.shared.u32 	[%r10], %r77;
$L__BB0_29:
	setp.ge.u32 	%p17, %r3, %r36;
	bar.sync 	0;
	@%p17 bra 	$L__BB0_31;
	setp.eq.s32 	%p18, %r8, 2;
	selp.u32 	%r78, 1, 0, %p18;
	st.shared.u32 	[%r9], %r78;
$L__BB0_31:
	bar.sync 	0;
	mov.b32 	%r140, 0;
$L__BB0_32:
	cvt.rn.f32.u32 	%f25, %r140;
	setp.gt.f32 	%p19, %f1, %f25;
	@%p19 bra 	$L__BB0_51;
	setp.ne.s32 	%p20, %r1, 0;
	@%p20 bra 	$L__BB0_35;
	mov.b32 	%r80, 0;
	st.shared.u32 	[%r5], %r80;
	ld.shared.u32 	%r81, [%r10];
	st.shared.u32 	[%r17+12], %r81;
	shl.b32 	%r82, %r11, 1;
	add.s32 	%r83, %r82, %r2;
	mul.wide.u32 	%rd12, %r83, 4;
	add.s64 	%rd13, %rd1, %rd12;
	st.global.u32 	[%rd13], %r81;
$L__BB0_35:
	setp.ge.u32 	%p21, %r3, %r36;
	bar.sync 	0;
	@%p21 bra 	$L__BB0_41;
	ld.shared.u32 	%r84, [%r9];
	ld.shared.u32 	%r85, [%r19+16];
	add.s32 	%r86, %r85, %r84;
	bar.sync 	0;
	shl.b32 	%r87, %r86, 2;
	add.s32 	%r89, %r39, %r87;
	st.shared.u32 	[%r89], %r7;
	bra.uni 	$L__BB0_41;
$L__BB0_37:
	mov.b32 	%r120, -1;
	shl.b32 	%r121, %r120, %r138;
	add.s32 	%r122, %r121, %r1;
	setp.gt.s32 	%p31, %r122, -1;
	@%p31 bra 	$L__BB0_39;
	ld.shared.u32 	%r139, [%r9];
	bra.uni 	$L__BB0_40;
$L__BB0_39:
	ld.shared.u32 	%r123, [%r9];
	mov.b32 	%r124, -4;
	shl.b32 	%r125, %r124, %r138;
	add.s32 	%r126, %r9, %r125;
	ld.shared.u32 	%r127, [%r126];
	add.s32 	%r139, %r127, %r123;
$L__BB0_40:
	bar.sync 	0;
	st.shared.u32 	[%r9], %r139;
	bar.sync 	0;
	add.s32 	%r138, %r138, 1;
	bra.uni 	$L__BB0_22;
$L__BB0_41:
	setp.eq.s32 	%p22, %r1, 0;
	bar.sync 	0;
	mov.b32 	%r90, 0;
	st.shared.u32 	[%r9], %r90;
	@%p22 bra 	$L__BB0_42;
	bra.uni 	$L__BB0_43;
$L__BB0_42:
	mov.b32 	%r91, 0;
	st.shared.u32 	[%r10], %r91;
$L__BB0_43:
	setp.ge.u32 	%p23, %r3, %r36;
	bar.sync 	0;
	@%p23 bra 	$L__BB0_45;
	setp.eq.s32 	%p24, %r8, 3;
	selp.u32 	%r92, 1, 0, %p24;
	st.shared.u32 	[%r9], %r92;
$L__BB0_45:
	bar.sync 	0;
	mov.b32 	%r142, 0;
$L__BB0_46:
	cvt.rn.f32.u32 	%f26, %r142;
	setp.gt.f32 	%p25, %f1, %f26;
	@%p25 bra 	$L__BB0_58;
	setp.ne.s32 	%p26, %r1, 0;
	@%p26 bra 	$L__BB0_49;
	mov.b32 	%r94, 0;
	st.shared.u32 	[%r5], %r94;
	ld.shared.u32 	%r95, [%r10];
	st.shared.u32 	[%r17+16], %r95;
	mad.lo.s32 	%r96, %r11, 3, %r2;
	mul.wide.u32 	%rd14, %r96, 4;
	add.s64 	%rd15, %rd1, %rd14;
	st.global.u32 	[%rd15], %r95;
$L__BB0_49:
	setp.ge.u32 	%p27, %r3, %r36;
	bar.sync 	0;
	@%p27 bra 	$L__BB0_55;
	ld.shared.u32 	%r97, [%r9];
	ld.shared.u32 	%r98, [%r19+16];
	add.s32 	%r99, %r98, %r97;
	bar.sync 	0;
	shl.b32 	%r100, %r99, 2;
	add.s32 	%r102, %r39, %r100;
	st.shared.u32 	[%r102], %r7;
	bra.uni 	$L__BB0_55;
$L__BB0_51:
	mov.b32 	%r112, -1;
	shl.b32 	%r113, %r112, %r140;
	add.s32 	%r114, %r113, %r1;
	setp.gt.s32 	%p30, %r114, -1;
	@%p30 bra 	$L__BB0_53;
	ld.shared.u32 	%r141, [%r9];
	bra.uni 	$L__BB0_54;
$L__BB0_53:
	ld.shared.u32 	%r115, [%r9];
	mov.b32 	%r116, -4;
	shl.b32 	%r117, %r116, %r140;
	add.s32 	%r118, %r9, %r117;
	ld.shared.u32 	%r119, [%r118];
	add.s32 	%r141, %r119, %r115;
$L__BB0_54:
	bar.sync 	0;
	st.shared.u32 	[%r9], %r141;
	bar.sync 	0;
	add.s32 	%r140, %r140, 1;
	bra.uni 	$L__BB0_32;
$L__BB0_55:
	setp.lt.u32 	%p28, %r3, %r36;
	bar.sync 	0;
	@%p28 bra 	$L__BB0_56;
	bra.uni 	$L__BB0_57;
$L__BB0_56:
	ld.shared.u32 	%r103, [%r4];
	cvta.to.global.u64 	%rd16, %rd2;
	mul.wide.u32 	%rd17, %r3, 4;
	add.s64 	%rd18, %rd16, %rd17;
	st.global.u32 	[%rd18], %r103;
$L__BB0_57:
	ret;
$L__BB0_58:
	mov.b32 	%r104, -1;
	shl.b32 	%r105, %r104, %r142;
	add.s32 	%r106, %r105, %r1;
	setp.gt.s32 	%p29, %r106, -1;
	@%p29 bra 	$L__BB0_60;
	ld.shared.u32 	%r143, [%r9];
	bra.uni 	$L__BB0_61;
$L__BB0_60:
	ld.shared.u32 	%r107, [%r9];
	mov.b32 	%r108, -4;
	shl.b32 	%r109, %r108, %r142;
	add.s32 	%r110, %r9, %r109;
	ld.shared.u32 	%r111, [%r110];
	add.s32 	%r143, %r111, %r107;
$L__BB0_61:
	bar.sync 	0;
	st.shared.u32 	[%r9], %r143;
	bar.sync 	0;
	add.s32 	%r142, %r142, 1;
	bra.uni 	$L__BB0_46;

}
	// .globl	_Z16gpu_glbl_shufflePjS_S_S_jjj
.visible .entry _Z16gpu_glbl_shufflePjS_S_S_jjj(
	.param .u64 .ptr .align 1 _Z16gpu_glbl_shufflePjS_S_S_jjj_param_0,
	.param .u64 .ptr .align 1 _Z16gpu_glbl_shufflePjS_S_S_jjj_param_1,
	.param .u64 .ptr .align 1 _Z16gpu_glbl_shufflePjS_S_S_jjj_param_2,
	.param .u64 .ptr .align 1 _Z16gpu_glbl_shufflePjS_S_S_jjj_param_3,
	.param .u32 _Z16gpu_glbl_shufflePjS_S_S_jjj_param_4,
	.param .u32 _Z16gpu_glbl_shufflePjS_S_S_jjj_param_5,
	.param .u32 _Z16gpu_glbl_shufflePjS_S_S_jjj_param_6
)
{
	.reg .pred 	%p<2>;
	.reg .b32 	%r<15>;
	.reg .b64 	%rd<16>;

	ld.param.u64 	%rd1, [_Z16gpu_glbl_shufflePjS_S_S_jjj_param_0];
	ld.param.u64 	%rd2, [_Z16gpu_glbl_shufflePjS_S_S_jjj_param_1];
	ld.param.u64 	%rd3, [_Z16gpu_glbl_shufflePjS_S_S_jjj_param_2];
	ld.param.u64 	%rd4, [_Z16gpu_glbl_shufflePjS_S_S_jjj_param_3];
	ld.param.u32 	%r3, [_Z16gpu_glbl_shufflePjS_S_S_jjj_param_4];
	ld.param.u32 	%r4, [_Z16gpu_glbl_shufflePjS_S_S_jjj_param_5];
	ld.param.u32 	%r5, [_Z16gpu_glbl_shufflePjS_S_S_jjj_param_6];
	mov.u32 	%r6, %tid.x;
	mov.u32 	%r1, %ctaid.x;
	mad.lo.s32 	%r2, %r5, %r1, %r6;
	setp.ge.u32 	%p1, %r2, %r4;
	@%p1 bra 	$L__BB1_2;
	cvta.to.global.u64 	%rd5, %rd2;
	cvta.to.global.u64 	%rd6, %rd4;
	cvta.to.global.u64 	%rd7, %rd3;
	cvta.to.global.u64 	%rd8, %rd1;
	mul.wide.u32 	%rd9, %r2, 4;
	add.s64 	%rd10, %rd5, %rd9;
	ld.global.u32 	%r7, [%rd10];
	shr.u32 	%r8, %r7, %r3;
	and.b32  	%r9, %r8, 3;
	add.s64 	%rd11, %rd6, %rd9;
	ld.global.u32 	%r10, [%rd11];
	mov.u32 	%r11, %nctaid.x;
	mad.lo.s32 	%r12, %r9, %r11, %r1;
	mul.wide.u32 	%rd12, %r12, 4;
	add.s64 	%rd13, %rd7, %rd12;
	ld.global.u32 	%r13, [%rd13];
	add.s32 	%r14, %r13, %r10;
	bar.sync 	0;
	mul.wide.u32 	%rd14, %r14, 4;
	add.s64 	%rd15, %rd8, %rd14;
	st.global.u32 	[%rd15], %r7;
$L__BB1_2:
	ret;

}
	// .globl	_ZN3cub18CUB_300001_SM_10006detail11EmptyKernelIvEEvv
.visible .entry _ZN3cub18CUB_300001_SM_10006detail11EmptyKernelIvEEvv()
{


	ret;

}


// ===== COMPILED SASS (sm_100) =====

	.target	sm_100

	.elftype	@"ET_EXEC"


//--------------------- .note.nv.tkinfo           --------------------------
	.section	.note.nv.tkinfo,"",@"SHT_NOTE"
	.sectionflags	@"SHF_NOTE_NV_TKINFO"
	.tkinfo
        /*0018*/ 	.word	0x00000002
        /*0030*/ 	.string	""
        /*0030*/ 	.string	"ptxas"
        /*0030*/ 	.string	"Cuda compilation tools, release 13.0, V13.0.88"
        /*0030*/ 	.string	"Build cuda_13.0.r13.0/compiler.36424714_0"
        /*0030*/ 	.string	"-arch sm_100 -m 64 "



//--------------------- .note.nv.cuinfo           --------------------------
	.section	.note.nv.cuinfo,"",@"SHT_NOTE"
	.sectionflags	@"SHF_NOTE_NV_CUINFO"
        /*0018*/ 	.short	0x0002
        /*001a*/ 	.short	0x0064
        /*001c*/ 	.short	0x0082
	.zero		2


//--------------------- .nv.info                  --------------------------
	.section	.nv.info,"",@"SHT_CUDA_INFO"
	.align	4


	//----- nvinfo : EIATTR_REGCOUNT
	.align		4
        /*0000*/ 	.byte	0x04, 0x2f
        /*0002*/ 	.short	(.L_44 - .L_43)
	.align		4
.L_43:
        /*0004*/ 	.word	index@(_Z20gpu_radix_sort_localPjS_S_jS_jj)
        /*0008*/ 	.word	0x00000014


	//----- nvinfo : EIATTR_FRAME_SIZE
	.align		4
.L_44:
        /*000c*/ 	.byte	0x04, 0x11
        /*000e*/ 	.short	(.L_46 - .L_45)
	.align		4
.L_45:
        /*0010*/ 	.word	index@(_Z20gpu_radix_sort_localPjS_S_jS_jj)
        /*0014*/ 	.word	0x00000000


	//----- nvinfo : EIATTR_REGCOUNT
	.align		4
.L_46:
        /*0018*/ 	.byte	0x04, 0x2f
        /*001a*/ 	.short	(.L_48 - .L_47)
	.align		4
.L_47:
        /*001c*/ 	.word	index@(_Z16gpu_glbl_shufflePjS_S_S_jjj)
        /*0020*/ 	.word	0x00000010


	//----- nvinfo : EIATTR_FRAME_SIZE
	.align		4
.L_48:
        /*0024*/ 	.byte	0x04, 0x11
        /*0026*/ 	.short	(.L_50 - .L_49)
	.align		4
.L_49:
        /*0028*/ 	.word	index@(_Z16gpu_glbl_shufflePjS_S_S_jjj)
        /*002c*/ 	.word	0x00000000


	//----- nvinfo : EIATTR_REGCOUNT
	.align		4
.L_50:
        /*0030*/ 	.byte	0x04, 0x2f
        /*0032*/ 	.short	(.L_52 - .L_51)
	.align		4
.L_51:
        /*0034*/ 	.word	index@(_ZN3cub18CUB_300001_SM_10006detail11EmptyKernelIvEEvv)
        /*0038*/ 	.word	0x00000004


	//----- nvinfo : EIATTR_FRAME_SIZE
	.align		4
.L_52:
        /*003c*/ 	.byte	0x04, 0x11
        /*003e*/ 	.short	(.L_54 - .L_53)
	.align		4
.L_53:
        /*0040*/ 	.word	index@(_ZN3cub18CUB_300001_SM_10006detail11EmptyKernelIvEEvv)
        /*0044*/ 	.word	0x00000000


	//----- nvinfo : EIATTR_MIN_STACK_SIZE
	.align		4
.L_54:
        /*0048*/ 	.byte	0x04, 0x12
        /*004a*/ 	.short	(.L_56 - .L_55)
	.align		4
.L_55:
        /*004c*/ 	.word	index@(_ZN3cub18CUB_300001_SM_10006detail11EmptyKernelIvEEvv)
        /*0050*/ 	.word	0x00000000


	//----- nvinfo : EIATTR_MIN_STACK_SIZE
	.align		4
.L_56:
        /*0054*/ 	.byte	0x04, 0x12
        /*0056*/ 	.short	(.L_58 - .L_57)
	.align		4
.L_57:
        /*0058*/ 	.word	index@(_Z16gpu_glbl_shufflePjS_S_S_jjj)
        /*005c*/ 	.word	0x00000000


	//----- nvinfo : EIATTR_MIN_STACK_SIZE
	.align		4
.L_58:
        /*0060*/ 	.byte	0x04, 0x12
        /*0062*/ 	.short	(.L_60 - .L_59)
	.align		4
.L_59:
        /*0064*/ 	.word	index@(_Z20gpu_radix_sort_localPjS_S_jS_jj)
        /*0068*/ 	.word	0x00000000
.L_60:


//--------------------- .nv.compat                --------------------------
	.section	.nv.compat,"",@"SHT_CUDA_COMPAT_INFO"
	.align	4
        /*0000*/ 	.byte	0x02, 0x09, 0x00, 0x00, 0x02, 0x02, 0x01, 0x00, 0x02, 0x05, 0x05, 0x00, 0x03, 0x07, 0x01, 0x01
        /*0010*/ 	.byte	0x02, 0x03, 0x00, 0x00, 0x02, 0x06, 0x01, 0x00, 0x04, 0x0b, 0x08, 0x00, 0x09, 0x00, 0x00, 0x00
        /*0020*/ 	.byte	0x00, 0x00, 0x00, 0x00


//--------------------- .nv.info._ZN3cub18CUB_300001_SM_10006detail11EmptyKernelIvEEvv --------------------------
	.section	.nv.info._ZN3cub18CUB_300001_SM_10006detail11EmptyKernelIvEEvv,"",@"SHT_CUDA_INFO"
	.sectionflags	@""
	.align	4


	//----- nvinfo : EIATTR_CUDA_API_VERSION
	.align		4
        /*0000*/ 	.byte	0x04, 0x37
        /*0002*/ 	.short	(.L_62 - .L_61)
.L_61:
        /*0004*/ 	.word	0x00000082


	//----- nvinfo : EIATTR_SPARSE_MMA_MASK
	.align		4
.L_62:
        /*0008*/ 	.byte	0x03, 0x50
        /*000a*/ 	.short	0x0000


	//----- nvinfo : EIATTR_MAXREG_COUNT
	.align		4
        /*000c*/ 	.byte	0x03, 0x1b
        /*000e*/ 	.short	0x00ff


	//----- nvinfo : EIATTR_MERCURY_ISA_VERSION
	.align		4
        /*0010*/ 	.byte	0x03, 0x5f
        /*0012*/ 	.short	0x0101


	//----- nvinfo : EIATTR_VRC_CTA_INIT_COUNT
	.align		4
        /*0014*/ 	.byte	0x02, 0x4a
	.zero		1
	.zero		1


	//----- nvinfo : EIATTR_EXIT_INSTR_OFFSETS
	.align		4
        /*0018*/ 	.byte	0x04, 0x1c
        /*001a*/ 	.short	(.L_64 - .L_63)


	//   ....[0]....
.L_63:
        /*001c*/ 	.word	0x00000010


	//----- nvinfo : EIATTR_SW_WAR
	.align		4
.L_64:
        /*0020*/ 	.byte	0x04, 0x36
        /*0022*/ 	.short	(.L_66 - .L_65)
.L_65:
        /*0024*/ 	.word	0x00000008
.L_66:


//--------------------- .nv.info._Z16gpu_glbl_shufflePjS_S_S_jjj --------------------------
	.section	.nv.info._Z16gpu_glbl_shufflePjS_S_S_jjj,"",@"SHT_CUDA_INFO"
	.sectionflags	@""
	.align	4


	//----- nvinfo : EIATTR_CUDA_API_VERSION
	.align		4
        /*0000*/ 	.byte	0x04, 0x37
        /*0002*/ 	.short	(.L_68 - .L_67)
.L_67:
        /*0004*/ 	.word	0x00000082


	//----- nvinfo : EIATTR_KPARAM_INFO
	.align		4
.L_68:
        /*0008*/ 	.byte	0x04, 0x17
        /*000a*/ 	.short	(.L_70 - .L_69)
.L_69:
        /*000c*/ 	.word	0x00000000
        /*0010*/ 	.short	0x0006
        /*0012*/ 	.short	0x0028
        /*0014*/ 	.byte	0x00, 0xf0, 0x11, 0x00


	//----- nvinfo : EIATTR_KPARAM_INFO
	.align		4
.L_70:
        /*0018*/ 	.byte	0x04, 0x17
        /*001a*/ 	.short	(.L_72 - .L_71)
.L_71:
        /*001c*/ 	.word	0x00000000
        /*0020*/ 	.short	0x0005
        /*0022*/ 	.short	0x0024
        /*0024*/ 	.byte	0x00, 0xf0, 0x11, 0x00


	//----- nvinfo : EIATTR_KPARAM_INFO
	.align		4
.L_72:
        /*0028*/ 	.byte	0x04, 0x17
        /*002a*/ 	.short	(.L_74 - .L_73)
.L_73:
        /*002c*/ 	.word	0x00000000
        /*0030*/ 	.short	0x0004
        /*0032*/ 	.short	0x0020
        /*0034*/ 	.byte	0x00, 0xf0, 0x11, 0x00


	//----- nvinfo : EIATTR_KPARAM_INFO
	.align		4
.L_74:
        /*0038*/ 	.byte	0x04, 0x17
        /*003a*/ 	.short	(.L_76 - .L_75)
.L_75:
        /*003c*/ 	.word	0x00000000
        /*0040*/ 	.short	0x0003
        /*0042*/ 	.short	0x0018
        /*0044*/ 	.byte	0x00, 0xf5, 0x21, 0x00


	//----- nvinfo : EIATTR_KPARAM_INFO
	.align		4
.L_76:
        /*0048*/ 	.byte	0x04, 0x17
        /*004a*/ 	.short	(.L_78 - .L_77)
.L_77:
        /*004c*/ 	.word	0x00000000
        /*0050*/ 	.short	0x0002
        /*0052*/ 	.short	0x0010
        /*0054*/ 	.byte	0x00, 0xf5, 0x21, 0x00


	//----- nvinfo : EIATTR_KPARAM_INFO
	.align		4
.L_78:
        /*0058*/ 	.byte	0x04, 0x17
        /*005a*/ 	.short	(.L_80 - .L_79)
.L_79:
        /*005c*/ 	.word	0x00000000
        /*0060*/ 	.short	0x0001
        /*0062*/ 	.short	0x0008
        /*0064*/ 	.byte	0x00, 0xf5, 0x21, 0x00


	//----- nvinfo : EIATTR_KPARAM_INFO
	.align		4
.L_80:
        /*0068*/ 	.byte	0x04, 0x17
        /*006a*/ 	.short	(.L_82 - .L_81)
.L_81:
        /*006c*/ 	.word	0x00000000
        /*0070*/ 	.short	0x0000
        /*0072*/ 	.short	0x0000
        /*0074*/ 	.byte	0x00, 0xf5, 0x21, 0x00


	//----- nvinfo : EIATTR_SPARSE_MMA_MASK
	.align		4
.L_82:
        /*0078*/ 	.byte	0x03, 0x50
        /*007a*/ 	.short	0x0000


	//----- nvinfo : EIATTR_MAXREG_COUNT
	.align		4
        /*007c*/ 	.byte	0x03, 0x1b
        /*007e*/ 	.short	0x00ff


	//----- nvinfo : EIATTR_NUM_BARRIERS
	.align		4
        /*0080*/ 	.byte	0x02, 0x4c
        /*0082*/ 	.byte	0x01
	.zero		1


	//----- nvinfo : EIATTR_MERCURY_ISA_VERSION
	.align		4
        /*0084*/ 	.byte	0x03, 0x5f
        /*0086*/ 	.short	0x0101


	//----- nvinfo : EIATTR_VRC_CTA_INIT_COUNT
	.align		4
        /*0088*/ 	.byte	0x02, 0x4a
	.zero		1
	.zero		1


	//----- nvinfo : EIATTR_EXIT_INSTR_OFFSETS
	.align		4
        /*008c*/ 	.byte	0x04, 0x1c
        /*008e*/ 	.short	(.L_84 - .L_83)


	//   ....[0]....
.L_83:
        /*0090*/ 	.word	0x00000070


	//   ....[1]....
        /*0094*/ 	.word	0x000001c0


	//----- nvinfo : EIATTR_CBANK_PARAM_SIZE
	.align		4
.L_84:
        /*0098*/ 	.byte	0x03, 0x19
        /*009a*/ 	.short	0x002c


	//----- nvinfo : EIATTR_PARAM_CBANK
	.align		4
        /*009c*/ 	.byte	0x04, 0x0a
        /*009e*/ 	.short	(.L_86 - .L_85)
	.align		4
.L_85:
        /*00a0*/ 	.word	index@(.nv.constant0._Z16gpu_glbl_shufflePjS_S_S_jjj)
        /*00a4*/ 	.short	0x0380
        /*00a6*/ 	.short	0x002c


	//----- nvinfo : EIATTR_SW_WAR
	.align		4
.L_86:
        /*00a8*/ 	.byte	0x04, 0x36
        /*00aa*/ 	.short	(.L_88 - .L_87)
.L_87:
        /*00ac*/ 	.word	0x00000008
.L_88:


//--------------------- .nv.info._Z20gpu_radix_sort_localPjS_S_jS_jj --------------------------
	.section	.nv.info._Z20gpu_radix_sort_localPjS_S_jS_jj,"",@"SHT_CUDA_INFO"
	.sectionflags	@""
	.align	4


	//----- nvinfo : EIATTR_CUDA_API_VERSION
	.align		4
        /*0000*/ 	.byte	0x04, 0x37
        /*0002*/ 	.short	(.L_90 - .L_89)
.L_89:
        /*0004*/ 	.word	0x00000082


	//----- nvinfo : EIATTR_KPARAM_INFO
	.align		4
.L_90:
        /*0008*/ 	.byte	0x04, 0x17
        /*000a*/ 	.short	(.L_92 - .L_91)
.L_91:
        /*000c*/ 	.word	0x00000000
        /*0010*/ 	.short	0x0006
        /*0012*/ 	.short	0x002c
        /*0014*/ 	.byte	0x00, 0xf0, 0x11, 0x00


	//----- nvinfo : EIATTR_KPARAM_INFO
	.align		4
.L_92:
        /*0018*/ 	.byte	0x04, 0x17
        /*001a*/ 	.short	(.L_94 - .L_93)
.L_93:
        /*001c*/ 	.word	0x00000000
        /*0020*/ 	.short	0x0005
        /*0022*/ 	.short	0x0028
        /*0024*/ 	.byte	0x00, 0xf0, 0x11, 0x00


	//----- nvinfo : EIATTR_KPARAM_INFO
	.align		4
.L_94:
        /*0028*/ 	.byte	0x04, 0x17
        /*002a*/ 	.short	(.L_96 - .L_95)
.L_95:
        /*002c*/ 	.word	0x00000000
        /*0030*/ 	.short	0x0004
        /*0032*/ 	.short	0x0020
        /*0034*/ 	.byte	0x00, 0xf5, 0x21, 0x00


	//----- nvinfo : EIATTR_KPARAM_INFO
	.align		4
.L_96:
        /*0038*/ 	.byte	0x04, 0x17
        /*003a*/ 	.short	(.L_98 - .L_97)
.L_97:
        /*003c*/ 	.word	0x00000000
        /*0040*/ 	.short	0x0003
        /*0042*/ 	.short	0x0018
        /*0044*/ 	.byte	0x00, 0xf0, 0x11, 0x00


	//----- nvinfo : EIATTR_KPARAM_INFO
	.align		4
.L_98:
        /*0048*/ 	.byte	0x04, 0x17
        /*004a*/ 	.short	(.L_100 - .L_99)
.L_99:
        /*004c*/ 	.word	0x00000000
        /*0050*/ 	.short	0x0002
        /*0052*/ 	.short	0x0010
        /*0054*/ 	.byte	0x00, 0xf5, 0x21, 0x00


	//----- nvinfo : EIATTR_KPARAM_INFO
	.align		4
.L_100:
        /*0058*/ 	.byte	0x04, 0x17
        /*005a*/ 	.short	(.L_102 - .L_101)
.L_101:
        /*005c*/ 	.word	0x00000000
        /*0060*/ 	.short	0x0001
        /*0062*/ 	.short	0x0008
        /*0064*/ 	.byte	0x00, 0xf5, 0x21, 0x00


	//----- nvinfo : EIATTR_KPARAM_INFO
	.align		4
.L_102:
        /*0068*/ 	.byte	0x04, 0x17
        /*006a*/ 	.short	(.L_104 - .L_103)
.L_103:
        /*006c*/ 	.word	0x00000000
        /*0070*/ 	.short	0x0000
        /*0072*/ 	.short	0x0000
        /*0074*/ 	.byte	0x00, 0xf5, 0x21, 0x00


	//----- nvinfo : EIATTR_SPARSE_MMA_MASK
	.align		4
.L_104:
        /*0078*/ 	.byte	0x03, 0x50
        /*007a*/ 	.short	0x0000


	//----- nvinfo : EIATTR_MAXREG_COUNT
	.align		4
        /*007c*/ 	.byte	0x03, 0x1b
        /*007e*/ 	.short	0x00ff


	//----- nvinfo : EIATTR_NUM_BARRIERS
	.align		4
        /*0080*/ 	.byte	0x02, 0x4c
        /*0082*/ 	.byte	0x01
	.zero		1


	//----- nvinfo : EIATTR_MERCURY_ISA_VERSION
	.align		4
        /*0084*/ 	.byte	0x03, 0x5f
        /*0086*/ 	.short	0x0101


	//----- nvinfo : EIATTR_VRC_CTA_INIT_COUNT
	.align		4
        /*0088*/ 	.byte	0x02, 0x4a
	.zero		1
	.zero		1


	//----- nvinfo : EIATTR_EXIT_INSTR_OFFSETS
	.align		4
        /*008c*/ 	.byte	0x04, 0x1c
        /*008e*/ 	.short	(.L_106 - .L_105)


	//   ....[0]....
.L_105:
        /*0090*/ 	.word	0x00000ef0


	//   ....[1]....
        /*0094*/ 	.word	0x00000f40


	//----- nvinfo : EIATTR_CBANK_PARAM_SIZE
	.align		4
.L_106:
        /*0098*/ 	.byte	0x03, 0x19
        /*009a*/ 	.short	0x0030


	//----- nvinfo : EIATTR_PARAM_CBANK
	.align		4
        /*009c*/ 	.byte	0x04, 0x0a
        /*009e*/ 	.short	(.L_108 - .L_107)
	.align		4
.L_107:
        /*00a0*/ 	.word	index@(.nv.constant0._Z20gpu_radix_sort_localPjS_S_jS_jj)
        /*00a4*/ 	.short	0x0380
        /*00a6*/ 	.short	0x0030


	//----- nvinfo : EIATTR_SW_WAR
	.align		4
.L_108:
        /*00a8*/ 	.byte	0x04, 0x36
        /*00aa*/ 	.short	(.L_110 - .L_109)
.L_109:
        /*00ac*/ 	.word	0x00000008
.L_110:


//--------------------- .nv.callgraph             --------------------------
	.section	.nv.callgraph,"",@"SHT_CUDA_CALLGRAPH"
	.align	4
	.sectionentsize	8
	.align		4
        /*0000*/ 	.word	0x00000000
	.align		4
        /*0004*/ 	.word	0xffffffff
	.align		4
        /*0008*/ 	.word	0x00000000
	.align		4
        /*000c*/ 	.word	0xfffffffe
	.align		4
        /*0010*/ 	.word	0x00000000
	.align		4
        /*0014*/ 	.word	0xfffffffd
	.align		4
        /*0018*/ 	.word	0x00000000
	.align		4
        /*001c*/ 	.word	0xfffffffc


//--------------------- .nv.constant4             --------------------------
	.section	.nv.constant4,"a",@progbits
	.align	8
	.align		8
.nv.constant4:
        /*0000*/ 	.dword	_ZN30_INTERNAL_68e97f0a_4_k_cu_main4cuda3std3__45__cpo5beginE
	.align		8
        /*0008*/ 	.dword	_ZN30_INTERNAL_68e97f0a_4_k_cu_main4cuda3std3__45__cpo3endE
	.align		8
        /*0010*/ 	.dword	_ZN30_INTERNAL_68e97f0a_4_k_cu_main4cuda3std3__45__cpo6cbeginE
	.align		8
        /*0018*/ 	.dword	_ZN30_INTERNAL_68e97f0a_4_k_cu_main4cuda3std3__45__cpo4cendE
	.align		8
        /*0020*/ 	.dword	_ZN30_INTERNAL_68e97f0a_4_k_cu_main4cuda3std3__45__cpo6rbeginE
	.align		8
        /*0028*/ 	.dword	_ZN30_INTERNAL_68e97f0a_4_k_cu_main4cuda3std3__45__cpo4rendE
	.align		8
        /*0030*/ 	.dword	_ZN30_INTERNAL_68e97f0a_4_k_cu_main4cuda3std3__45__cpo7crbeginE
	.align		8
        /*0038*/ 	.dword	_ZN30_INTERNAL_68e97f0a_4_k_cu_main4cuda3std3__45__cpo5crendE
	.align		8
        /*0040*/ 	.dword	_ZN30_INTERNAL_68e97f0a_4_k_cu_main4cuda3std3__432_GLOBAL__N__68e97f0a_4_k_cu_main6ignoreE
	.align		8
        /*0048*/ 	.dword	_ZN30_INTERNAL_68e97f0a_4_k_cu_main4cuda3std3__419piecewise_constructE
	.align		8
        /*0050*/ 	.dword	_ZN30_INTERNAL_68e97f0a_4_k_cu_main4cuda3std3__48in_placeE
	.align		8
        /*0058*/ 	.dword	_ZN30_INTERNAL_68e97f0a_4_k_cu_main4cuda3std3__420unreachable_sentinelE
	.align		8
        /*0060*/ 	.dword	_ZN30_INTERNAL_68e97f0a_4_k_cu_main4cuda3std3__47nulloptE
	.align		8
        /*0068*/ 	.dword	_ZN30_INTERNAL_68e97f0a_4_k_cu_main4cuda3std3__48unexpectE
	.align		8
        /*0070*/ 	.dword	_ZN30_INTERNAL_68e97f0a_4_k_cu_main4cuda3std6ranges3__45__cpo4swapE
	.align		8
        /*0078*/ 	.dword	_ZN30_INTERNAL_68e97f0a_4_k_cu_main4cuda3std6ranges3__45__cpo9iter_moveE
	.align		8
        /*0080*/ 	.dword	_ZN30_INTERNAL_68e97f0a_4_k_cu_main4cuda3std6ranges3__45__cpo5beginE
	.align		8
        /*0088*/ 	.dword	_ZN30_INTERNAL_68e97f0a_4_k_cu_main4cuda3std6ranges3__45__cpo3endE
	.align		8
        /*0090*/ 	.dword	_ZN30_INTERNAL_68e97f0a_4_k_cu_main4cuda3std6ranges3__45__cpo6cbeginE
	.align		8
        /*0098*/ 	.dword	_ZN30_INTERNAL_68e97f0a_4_k_cu_main4cuda3std6ranges3__45__cpo4cendE
	.align		8
        /*00a0*/ 	.dword	_ZN30_INTERNAL_68e97f0a_4_k_cu_main4cuda3std6ranges3__45__cpo7advanceE
	.align		8
        /*00a8*/ 	.dword	_ZN30_INTERNAL_68e97f0a_4_k_cu_main4cuda3std6ranges3__45__cpo9iter_swapE
	.align		8
        /*00b0*/ 	.dword	_ZN30_INTERNAL_68e97f0a_4_k_cu_main4cuda3std6ranges3__45__cpo4nextE
	.align		8
        /*00b8*/ 	.dword	_ZN30_INTERNAL_68e97f0a_4_k_cu_main4cuda3std6ranges3__45__cpo4prevE
	.align		8
        /*00c0*/ 	.dword	_ZN30_INTERNAL_68e97f0a_4_k_cu_main4cuda3std6ranges3__45__cpo4dataE
	.align		8
        /*00c8*/ 	.dword	_ZN30_INTERNAL_68e97f0a_4_k_cu_main4cuda3std6ranges3__45__cpo5cdataE
	.align		8
        /*00d0*/ 	.dword	_ZN30_INTERNAL_68e97f0a_4_k_cu_main4cuda3std6ranges3__45__cpo4sizeE
	.align		8
        /*00d8*/ 	.dword	_ZN30_INTERNAL_68e97f0a_4_k_cu_main4cuda3std6ranges3__45__cpo5ssizeE
	.align		8
        /*00e0*/ 	.dword	_ZN30_INTERNAL_68e97f0a_4_k_cu_main4cuda3std6ranges3__45__cpo8distanceE
	.align		8
        /*00e8*/ 	.dword	_ZN30_INTERNAL_68e97f0a_4_k_cu_main6thrust24THRUST_300001_SM_1000_NS8cuda_cub3parE
	.align		8
        /*00f0*/ 	.dword	_ZN30_INTERNAL_68e97f0a_4_k_cu_main6thrust24THRUST_300001_SM_1000_NS8cuda_cub10par_nosyncE
	.align		8
        /*00f8*/ 	.dword	_ZN30_INTERNAL_68e97f0a_4_k_cu_main6thrust24THRUST_300001_SM_1000_NS6system6detail10sequential3seqE
	.align		8
        /*0100*/ 	.dword	_ZN30_INTERNAL_68e97f0a_4_k_cu_main6thrust24THRUST_300001_SM_1000_NS12placeholders2_1E
	.align		8
        /*0108*/ 	.dword	_ZN30_INTERNAL_68e97f0a_4_k_cu_main6thrust24THRUST_300001_SM_1000_NS12placeholders2_2E
	.align		8
        /*0110*/ 	.dword	_ZN30_INTERNAL_68e97f0a_4_k_cu_main6thrust24THRUST_300001_SM_1000_NS12placeholders2_3E
	.align		8
        /*0118*/ 	.dword	_ZN30_INTERNAL_68e97f0a_4_k_cu_main6thrust24THRUST_300001_SM_1000_NS12placeholders2_4E
	.align		8
        /*0120*/ 	.dword	_ZN30_INTERNAL_68e97f0a_4_k_cu_main6thrust24THRUST_300001_SM_1000_NS12placeholders2_5E
	.align		8
        /*0128*/ 	.dword	_ZN30_INTERNAL_68e97f0a_4_k_cu_main6thrust24THRUST_300001_SM_1000_NS12placeholders2_6E
	.align		8
        /*0130*/ 	.dword	_ZN30_INTERNAL_68e97f0a_4_k_cu_main6thrust24THRUST_300001_SM_1000_NS12placeholders2_7E
	.align		8
        /*0138*/ 	.dword	_ZN30_INTERNAL_68e97f0a_4_k_cu_main6thrust24THRUST_300001_SM_1000_NS12placeholders2_8E
	.align		8
        /*0140*/ 	.dword	_ZN30_INTERNAL_68e97f0a_4_k_cu_main6thrust24THRUST_300001_SM_1000_NS12placeholders2_9E
	.align		8
        /*0148*/ 	.dword	_ZN30_INTERNAL_68e97f0a_4_k_cu_main6thrust24THRUST_300001_SM_1000_NS12placeholders3_10E
	.align		8
        /*0150*/ 	.dword	_ZN30_INTERNAL_68e97f0a_4_k_cu_main6thrust24THRUST_300001_SM_1000_NS3seqE


//--------------------- .text._ZN3cub18CUB_300001_SM_10006detail11EmptyKernelIvEEvv --------------------------
	.section	.text._ZN3cub18CUB_300001_SM_10006detail11EmptyKernelIvEEvv,"ax",@progbits
	.align	128
        .global         _ZN3cub18CUB_300001_SM_10006detail11EmptyKernelIvEEvv
        .type           _ZN3cub18CUB_300001_SM_10006detail11EmptyKernelIvEEvv,@function
        .size           _ZN3cub18CUB_300001_SM_10006detail11EmptyKernelIvEEvv,(.L_x_11 - _ZN3cub18CUB_300001_SM_10006detail11EmptyKernelIvEEvv)
        .other          _ZN3cub18CUB_300001_SM_10006detail11EmptyKernelIvEEvv,@"STO_CUDA_ENTRY STV_DEFAULT"
_ZN3cub18CUB_300001_SM_10006detail11EmptyKernelIvEEvv:
.text._ZN3cub18CUB_300001_SM_10006detail11EmptyKernelIvEEvv:
[----:B------:R-:W-:Y:S01]  /*0000*/  LDC R1, c[0x0][0x37c] ;  /* 0x0000df00ff017b82 */ /* 0x000fe20000000800 */
[----:B------:R-:W-:Y:S05]  /*0010*/  EXIT ;  /* 0x000000000000794d */ /* 0x000fea0003800000 */
.L_x_0:
[----:B------:R-:W-:-:S00]  /*0020*/  BRA `(.L_x_0) ;  /* 0xfffffffc00fc7947 */ /* 0x000fc0000383ffff */
[----:B------:R-:W-:-:S00]  /*0030*/  NOP ;  /* 0x0000000000007918 */ /* 0x000fc00000000000 */
        /* <DEDUP_REMOVED lines=12> */
.L_x_11:


//--------------------- .text._Z16gpu_glbl_shufflePjS_S_S_jjj --------------------------
	.section	.text._Z16gpu_glbl_shufflePjS_S_S_jjj,"ax",@progbits
	.align	128
        .global         _Z16gpu_glbl_shufflePjS_S_S_jjj
        .type           _Z16gpu_glbl_shufflePjS_S_S_jjj,@function
        .size           _Z16gpu_glbl_shufflePjS_S_S_jjj,(.L_x_12 - _Z16gpu_glbl_shufflePjS_S_S_jjj)
        .other          _Z16gpu_glbl_shufflePjS_S_S_jjj,@"STO_CUDA_ENTRY STV_DEFAULT"
_Z16gpu_glbl_shufflePjS_S_S_jjj:
.text._Z16gpu_glbl_shufflePjS_S_S_jjj:
[----:B------:R-:W-:Y:S01]  /*0000*/  LDC R1, c[0x0][0x37c] ;  /* 0x0000df00ff017b82 */ /* 0x000fe20000000800 */
[----:B------:R-:W0:Y:S07]  /*0010*/  S2R R9, SR_TID.X ;  /* 0x0000000000097919 */ /* 0x000e2e0000002100 */
[----:B------:R-:W0:Y:S01]  /*0020*/  S2UR UR6, SR_CTAID.X ;  /* 0x00000000000679c3 */ /* 0x000e220000002500 */
[----:B------:R-:W1:Y:S07]  /*0030*/  LDCU UR4, c[0x0][0x3a4] ;  /* 0x00007480ff0477ac */ /* 0x000e6e0008000800 */
[----:B------:R-:W0:Y:S02]  /*0040*/  LDC R0, c[0x0][0x3a8] ;  /* 0x0000ea00ff007b82 */ /* 0x000e240000000800 */
[----:B0-----:R-:W-:-:S05]  /*0050*/  IMAD R9, R0, UR6, R9 ;  /* 0x0000000600097c24 */ /* 0x001fca000f8e0209 */
[----:B-1----:R-:W-:-:S13]  /*0060*/  ISETP.GE.U32.AND P0, PT, R9, UR4, PT ;  /* 0x0000000409007c0c */ /* 0x002fda000bf06070 */
[----:B------:R-:W-:Y:S05]  /*0070*/  @P0 EXIT ;  /* 0x000000000000094d */ /* 0x000fea0003800000 */
[----:B------:R-:W0:Y:S01]  /*0080*/  LDC.64 R2, c[0x0][0x388] ;  /* 0x0000e200ff027b82 */ /* 0x000e220000000a00 */
[----:B------:R-:W1:Y:S01]  /*0090*/  LDCU.64 UR4, c[0x0][0x358] ;  /* 0x00006b00ff0477ac */ /* 0x000e620008000a00 */
[----:B------:R-:W2:Y:S06]  /*00a0*/  LDCU UR7, c[0x0][0x3a0] ;  /* 0x00007400ff0777ac */ /* 0x000eac0008000800 */
[----:B------:R-:W3:Y:S08]  /*00b0*/  LDC R13, c[0x0][0x370] ;  /* 0x0000dc00ff0d7b82 */ /* 0x000ef00000000800 */
[----:B------:R-:W4:Y:S01]  /*00c0*/  LDC.64 R4, c[0x0][0x398] ;  /* 0x0000e600ff047b82 */ /* 0x000f220000000a00 */
[----:B0-----:R-:W-:-:S07]  /*00d0*/  IMAD.WIDE.U32 R2, R9, 0x4, R2 ;  /* 0x0000000409027825 */ /* 0x001fce00078e0002 */
[----:B------:R-:W0:Y:S01]  /*00e0*/  LDC.64 R6, c[0x0][0x390] ;  /* 0x0000e400ff067b82 */ /* 0x000e220000000a00 */
[----:B-1----:R1:W2:Y:S07]  /*00f0*/  LDG.E R11, desc[UR4][R2.64] ;  /* 0x00000004020b7981 */ /* 0x0022ae000c1e1900 */
[----:B-1----:R-:W1:Y:S01]  /*0100*/  LDC.64 R2, c[0x0][0x380] ;  /* 0x0000e000ff027b82 */ /* 0x002e620000000a00 */
[----:B----4-:R-:W-:-:S06]  /*0110*/  IMAD.WIDE.U32 R4, R9, 0x4, R4 ;  /* 0x0000000409047825 */ /* 0x010fcc00078e0004 */
[----:B------:R-:W4:Y:S01]  /*0120*/  LDG.E R4, desc[UR4][R4.64] ;  /* 0x0000000404047981 */ /* 0x000f22000c1e1900 */
[----:B--2---:R-:W-:-:S04]  /*0130*/  SHF.R.U32.HI R0, RZ, UR7, R11 ;  /* 0x00000007ff007c19 */ /* 0x004fc8000801160b */
[----:B------:R-:W-:-:S05]  /*0140*/  LOP3.LUT R0, R0, 0x3, RZ, 0xc0, !PT ;  /* 0x0000000300007812 */ /* 0x000fca00078ec0ff */
[----:B---3--:R-:W-:-:S04]  /*0150*/  IMAD R13, R0, R13, UR6 ;  /* 0x00000006000d7e24 */ /* 0x008fc8000f8e020d */
[----:B0-----:R-:W-:-:S06]  /*0160*/  IMAD.WIDE.U32 R6, R13, 0x4, R6 ;  /* 0x000000040d067825 */ /* 0x001fcc00078e0006 */
[----:B------:R-:W4:Y:S01]  /*0170*/  LDG.E R7, desc[UR4][R6.64] ;  /* 0x0000000406077981 */ /* 0x000f22000c1e1900 */
[----:B------:R-:W-:Y:S01]  /*0180*/  BAR.SYNC.DEFER_BLOCKING 0x0 ;  /* 0x0000000000007b1d */ /* 0x000fe20000010000 */
[----:B----4-:R-:W-:-:S05]  /*0190*/  IADD3 R9, PT, PT, R4, R7, RZ ;  /* 0x0000000704097210 */ /* 0x010fca0007ffe0ff */
[----:B-1----:R-:W-:-:S05]  /*01a0*/  IMAD.WIDE.U32 R2, R9, 0x4, R2 ;  /* 0x0000000409027825 */ /* 0x002fca00078e0002 */
[----:B------:R-:W-:Y:S01]  /*01b0*/  STG.E desc[UR4][R2.64], R11 ;  /* 0x0000000b02007986 */ /* 0x000fe2000c101904 */
[----:B------:R-:W-:Y:S05]  /*01c0*/  EXIT ;  /* 0x000000000000794d */ /* 0x000fea0003800000 */
.L_x_1:
        /* <DEDUP_REMOVED lines=11> */
.L_x_12:


//--------------------- .text._Z20gpu_radix_sort_localPjS_S_jS_jj --------------------------
	.section	.text._Z20gpu_radix_sort_localPjS_S_jS_jj,"ax",@progbits
	.align	128
        .global         _Z20gpu_radix_sort_localPjS_S_jS_jj
        .type           _Z20gpu_radix_sort_localPjS_S_jS_jj,@function
        .size           _Z20gpu_radix_sort_localPjS_S_jS_jj,(.L_x_13 - _Z20gpu_radix_sort_localPjS_S_jS_jj)
        .other          _Z20gpu_radix_sort_localPjS_S_jS_jj,@"STO_CUDA_ENTRY STV_DEFAULT"
_Z20gpu_radix_sort_localPjS_S_jS_jj:
.text._Z20gpu_radix_sort_localPjS_S_jS_jj:
[----:B------:R-:W-:Y:S01]  /*0000*/  LDC R1, c[0x0][0x37c] ;  /* 0x0000df00ff017b82 */ /* 0x000fe20000000800 */
[----:B------:R-:W0:Y:S01]  /*0010*/  S2R R3, SR_TID.X ;  /* 0x0000000000037919 */ /* 0x000e220000002100 */
[----:B------:R-:W0:Y:S01]  /*0020*/  LDCU.64 UR8, c[0x0][0x3a8] ;  /* 0x00007500ff0877ac */ /* 0x000e220008000a00 */
[----:B------:R-:W0:Y:S01]  /*0030*/  S2R R2, SR_CTAID.X ;  /* 0x0000000000027919 */ /* 0x000e220000002500 */
[----:B------:R-:W1:Y:S01]  /*0040*/  LDCU.64 UR10, c[0x0][0x358] ;  /* 0x00006b00ff0a77ac */ /* 0x000e620008000a00 */
[----:B0-----:R-:W-:-:S05]  /*0050*/  IMAD R0, R2, UR9, R3 ;  /* 0x0000000902007c24 */ /* 0x001fca000f8e0203 */
[----:B------:R-:W-:-:S13]  /*0060*/  ISETP.GE.U32.AND P0, PT, R0, UR8, PT ;  /* 0x0000000800007c0c */ /* 0x000fda000bf06070 */
[----:B------:R-:W0:Y:S02]  /*0070*/  @!P0 LDC.64 R4, c[0x0][0x3a0] ;  /* 0x0000e800ff048b82 */ /* 0x000e240000000a00 */
[----:B0-----:R-:W-:-:S05]  /*0080*/  @!P0 IMAD.WIDE.U32 R4, R0, 0x4, R4 ;  /* 0x0000000400048825 */ /* 0x001fca00078e0004 */
[----:B-1----:R0:W2:Y:S01]  /*0090*/  @!P0 LDG.E R7, desc[UR10][R4.64] ;  /* 0x0000000a04078981 */ /* 0x0020a2000c1e1900 */
[----:B------:R-:W1:Y:S01]  /*00a0*/  S2UR UR5, SR_CgaCtaId ;  /* 0x00000000000579c3 */ /* 0x000e620000008800 */
[----:B------:R-:W-:Y:S01]  /*00b0*/  UMOV UR4, 0x400 ;  /* 0x0000040000047882 */ /* 0x000fe20000000000 */
[----:B------:R-:W-:Y:S01]  /*00c0*/  I2FP.F32.U32 R6, UR9 ;  /* 0x0000000900067c45 */ /* 0x000fe20008201000 */
[----:B------:R-:W-:Y:S01]  /*00d0*/  IMAD.MOV.U32 R11, RZ, RZ, 0x3dc6b27f ;  /* 0x3dc6b27fff0b7424 */ /* 0x000fe200078e00ff */
[----:B------:R-:W-:Y:S02]  /*00e0*/  ISETP.NE.AND P3, PT, RZ, UR9, PT ;  /* 0x00000009ff007c0c */ /* 0x000fe4000bf65270 */
[C---:B------:R-:W-:Y:S01]  /*00f0*/  ISETP.GT.U32.AND P1, PT, R6.reuse, 0x7f7fffff, PT ;  /* 0x7f7fffff0600780c */ /* 0x040fe20003f24070 */
[----:B------:R-:W-:Y:S01]  /*0100*/  VIADD R8, R6, 0xc0cafb0d ;  /* 0xc0cafb0d06087836 */ /* 0x000fe20000000000 */
[----:B------:R-:W-:-:S04]  /*0110*/  ISETP.NE.AND P2, PT, R3, RZ, PT ;  /* 0x000000ff0300720c */ /* 0x000fc80003f45270 */
[----:B------:R-:W-:-:S05]  /*0120*/  LOP3.LUT R9, R8, 0xff800000, RZ, 0xc0, !PT ;  /* 0xff80000008097812 */ /* 0x000fca00078ec0ff */
[----:B------:R-:W-:-:S04]  /*0130*/  IMAD.IADD R8, R6, 0x1, -R9 ;  /* 0x0000000106087824 */ /* 0x000fc800078e0a09 */
[----:B------:R-:W-:Y:S01]  /*0140*/  FADD R10, R8, -1 ;  /* 0xbf800000080a7421 */ /* 0x000fe20000000000 */
[----:B------:R-:W-:Y:S01]  /*0150*/  I2FP.F32.S32 R8, R9 ;  /* 0x0000000900087245 */ /* 0x000fe20000201400 */
[----:B------:R-:W-:Y:S01]  /*0160*/  IMAD.MOV.U32 R9, RZ, RZ, 0x7f800000 ;  /* 0x7f800000ff097424 */ /* 0x000fe200078e00ff */
[----:B-1----:R-:W-:Y:S01]  /*0170*/  ULEA UR4, UR5, UR4, 0x18 ;  /* 0x0000000405047291 */ /* 0x002fe2000f8ec0ff */
[C---:B------:R-:W-:Y:S01]  /*0180*/  FFMA R11, R10.reuse, R11, -0.16845393180847167969 ;  /* 0xbe2c7f300a0b7423 */ /* 0x040fe2000000000b */
[----:B------:R-:W1:Y:S03]  /*0190*/  LDCU UR5, c[0x0][0x398] ;  /* 0x00007300ff0577ac */ /* 0x000e660008000800 */
[----:B------:R-:W-:Y:S01]  /*01a0*/  FFMA R11, R10, R11, 0.1716887056827545166 ;  /* 0x3e2fcf2a0a0b7423 */ /* 0x000fe2000000000b */
[----:B0-----:R-:W-:Y:S01]  /*01b0*/  LEA R4, R3, UR4, 0x2 ;  /* 0x0000000403047c11 */ /* 0x001fe2000f8e10ff */
[----:B------:R-:W-:-:S02]  /*01c0*/  ULEA UR7, UR9, UR4, 0x2 ;  /* 0x0000000409077291 */ /* 0x000fc4000f8e10ff */
[----:B------:R-:W-:-:S04]  /*01d0*/  FFMA R11, R10, R11, -0.17900948226451873779 ;  /* 0xbe374e430a0b7423 */ /* 0x000fc8000000000b */
[----:B------:R-:W-:-:S04]  /*01e0*/  FFMA R11, R10, R11, 0.20512372255325317383 ;  /* 0x3e520bf40a0b7423 */ /* 0x000fc8000000000b */
[----:B------:R-:W-:-:S04]  /*01f0*/  FFMA R11, R10, R11, -0.24046532809734344482 ;  /* 0xbe763c8b0a0b7423 */ /* 0x000fc8000000000b */
[----:B------:R-:W-:-:S04]  /*0200*/  FFMA R11, R10, R11, 0.28857114911079406738 ;  /* 0x3e93bf990a0b7423 */ /* 0x000fc8000000000b */
[----:B------:R-:W-:-:S04]  /*0210*/  FFMA R11, R10, R11, -0.36067417263984680176 ;  /* 0xbeb8aa490a0b7423 */ /* 0x000fc8000000000b */
[----:B------:R-:W-:-:S04]  /*0220*/  FFMA R11, R10, R11, 0.48089820146560668945 ;  /* 0x3ef6384a0a0b7423 */ /* 0x000fc8000000000b */
[----:B------:R-:W-:-:S04]  /*0230*/  FFMA R11, R10, R11, -0.72134751081466674805 ;  /* 0xbf38aa3b0a0b7423 */ /* 0x000fc8000000000b */
[----:B------:R-:W-:-:S04]  /*0240*/  FMUL R11, R10, R11 ;  /* 0x0000000b0a0b7220 */ /* 0x000fc80000400000 */
[----:B------:R-:W-:-:S04]  /*0250*/  FMUL R11, R10, R11 ;  /* 0x0000000b0a0b7220 */ /* 0x000fc80000400000 */
[----:B------:R-:W-:Y:S01]  /*0260*/  FFMA R10, R10, 1.4426950216293334961, R11 ;  /* 0x3fb8aa3b0a0a7823 */ /* 0x000fe2000000000b */
[----:B--2---:R0:W-:Y:S04]  /*0270*/  @!P0 STS [R4], R7 ;  /* 0x0000000704008388 */ /* 0x0041e80000000800 */
[----:B------:R-:W-:Y:S01]  /*0280*/  @P0 STS [R4], RZ ;  /* 0x000000ff04000388 */ /* 0x000fe20000000800 */
[----:B------:R-:W-:Y:S01]  /*0290*/  BAR.SYNC.DEFER_BLOCKING 0x0 ;  /* 0x0000000000007b1d */ /* 0x000fe20000010000 */
[----:B0-----:R-:W-:-:S05]  /*02a0*/  FSEL R7, RZ, -23, P3 ;  /* 0xc1b80000ff077808 */ /* 0x001fca0001800000 */
[----:B------:R-:W-:-:S04]  /*02b0*/  FFMA R7, R8, 1.1920928955078125e-07, R7 ;  /* 0x3400000008077823 */ /* 0x000fc80000000007 */
[----:B------:R-:W-:Y:S01]  /*02c0*/  FADD R8, R7, R10 ;  /* 0x0000000a07087221 */ /* 0x000fe20000000000 */
[----:B------:R-:W-:Y:S01]  /*02d0*/  @P1 FFMA R8, R6, R9, +INF ;  /* 0x7f80000006081423 */ /* 0x000fe20000000009 */
[C---:B------:R-:W-:Y:S02]  /*02e0*/  LEA R6, R3.reuse, UR7, 0x2 ;  /* 0x0000000703067c11 */ /* 0x040fe4000f8e10ff */
[----:B------:R-:W-:Y:S02]  /*02f0*/  ISETP.NE.AND P1, PT, R3, RZ, PT ;  /* 0x000000ff0300720c */ /* 0x000fe40003f25270 */
[----:B------:R-:W-:-:S04]  /*0300*/  FSEL R8, R8, -INF , P3 ;  /* 0xff80000008087808 */ /* 0x000fc80001800000 */
[----:B------:R-:W-:Y:S01]  /*0310*/  FSETP.GT.AND P4, PT, R8, RZ, PT ;  /* 0x000000ff0800720b */ /* 0x000fe20003f84000 */
[----:B------:R-:W1:Y:S04]  /*0320*/  LDS R5, [R4] ;  /* 0x0000000004057984 */ /* 0x000e680000000800 */
[----:B------:R0:W-:Y:S01]  /*0330*/  STS [R6], RZ ;  /* 0x000000ff06007388 */ /* 0x0001e20000000800 */
[----:B-1----:R-:W-:Y:S01]  /*0340*/  SHF.R.U32.HI R7, RZ, UR5, R5 ;  /* 0x00000005ff077c19 */ /* 0x002fe20008011605 */
[----:B------:R-:W-:-:S03]  /*0350*/  ULEA UR5, UR9, UR7, 0x2 ;  /* 0x0000000709057291 */ /* 0x000fc6000f8e10ff */
[----:B------:R-:W-:-:S04]  /*0360*/  LOP3.LUT R7, R7, 0x3, RZ, 0xc0, !PT ;  /* 0x0000000307077812 */ /* 0x000fc800078ec0ff */
[----:B------:R-:W-:Y:S02]  /*0370*/  @!P0 ISETP.NE.AND P3, PT, R7, RZ, PT ;  /* 0x000000ff0700820c */ /* 0x000fe40003f65270 */
[----:B------:R-:W-:Y:S02]  /*0380*/  @!P2 STS [UR5], RZ ;  /* 0x000000ffff00a988 */ /* 0x000fe40008000805 */
[----:B------:R-:W-:Y:S01]  /*0390*/  @!P0 SEL R9, RZ, 0x1, P3 ;  /* 0x00000001ff098807 */ /* 0x000fe20001800000 */
[----:B------:R-:W-:Y:S06]  /*03a0*/  BAR.SYNC.DEFER_BLOCKING 0x0 ;  /* 0x0000000000007b1d */ /* 0x000fec0000010000 */
[----:B------:R0:W-:Y:S02]  /*03b0*/  @!P0 STS [R6], R9 ;  /* 0x0000000906008388 */ /* 0x0001e40000000800 */
[----:B------:R-:W-:Y:S06]  /*03c0*/  BAR.SYNC.DEFER_BLOCKING 0x0 ;  /* 0x0000000000007b1d */ /* 0x000fec0000010000 */
[----:B------:R-:W-:Y:S05]  /*03d0*/  @!P4 BRA `(.L_x_2) ;  /* 0x000000000048c947 */ /* 0x000fea0003800000 */
[----:B0-----:R-:W-:Y:S02]  /*03e0*/  IMAD.MOV.U32 R9, RZ, RZ, RZ ;  /* 0x000000ffff097224 */ /* 0x001fe400078e00ff */
[----:B------:R-:W-:-:S07]  /*03f0*/  IMAD.MOV.U32 R12, RZ, RZ, -0x1 ;  /* 0xffffffffff0c7424 */ /* 0x000fce00078e00ff */
.L_x_3:
[----:B------:R-:W-:-:S05]  /*0400*/  SHF.L.U32 R10, R12, R9, RZ ;  /* 0x000000090c0a7219 */ /* 0x000fca00000006ff */
[----:B------:R-:W-:-:S05]  /*0410*/  IMAD.IADD R10, R10, 0x1, R3 ;  /* 0x000000010a0a7824 */ /* 0x000fca00078e0203 */
[----:B------:R-:W-:-:S13]  /*0420*/  ISETP.GE.AND P0, PT, R10, RZ, PT ;  /* 0x000000ff0a00720c */ /* 0x000fda0003f06270 */
[----:B------:R-:W-:-:S05]  /*0430*/  @P0 IMAD.MOV.U32 R10, RZ, RZ, -0x4 ;  /* 0xfffffffcff0a0424 */ /* 0x000fca00078e00ff */
[----:B------:R-:W-:Y:S01]  /*0440*/  @P0 SHF.L.U32 R11, R10, R9, RZ ;  /* 0x000000090a0b0219 */ /* 0x000fe200000006ff */
[----:B------:R-:W-:Y:S01]  /*0450*/  VIADD R9, R9, 0x1 ;  /* 0x0000000109097836 */ /* 0x000fe20000000000 */
[----:B------:R-:W-:Y:S03]  /*0460*/  LDS R10, [R6] ;  /* 0x00000000060a7984 */ /* 0x000fe60000000800 */
[----:B------:R-:W-:Y:S01]  /*0470*/  @P0 IMAD.IADD R11, R6, 0x1, R11 ;  /* 0x00000001060b0824 */ /* 0x000fe200078e020b */
[----:B------:R-:W-:-:S05]  /*0480*/  I2FP.F32.U32 R13, R9 ;  /* 0x00000009000d7245 */ /* 0x000fca0000201000 */
[----:B------:R-:W0:Y:S02]  /*0490*/  @P0 LDS R11, [R11] ;  /* 0x000000000b0b0984 */ /* 0x000e240000000800 */
[----:B0-----:R-:W-:Y:S01]  /*04a0*/  @P0 IMAD.IADD R10, R10, 0x1, R11 ;  /* 0x000000010a0a0824 */ /* 0x001fe200078e020b */
[----:B------:R-:W-:Y:S01]  /*04b0*/  BAR.SYNC.DEFER_BLOCKING 0x0 ;  /* 0x0000000000007b1d */ /* 0x000fe20000010000 */
[----:B------:R-:W-:-:S05]  /*04c0*/  FSETP.GT.AND P0, PT, R8, R13, PT ;  /* 0x0000000d0800720b */ /* 0x000fca0003f04000 */
[----:B------:R1:W-:Y:S02]  /*04d0*/  STS [R6], R10 ;  /* 0x0000000a06007388 */ /* 0x0003e40000000800 */
[----:B------:R-:W-:Y:S06]  /*04e0*/  BAR.SYNC.DEFER_BLOCKING 0x0 ;  /* 0x0000000000007b1d */ /* 0x000fec0000010000 */
[----:B-1----:R-:W-:Y:S05]  /*04f0*/  @P0 BRA `(.L_x_3) ;  /* 0xfffffffc00c00947 */ /* 0x002fea000383ffff */
.L_x_2:
[----:B------:R-:W-:Y:S01]  /*0500*/  @!P1 STS [UR7], RZ ;  /* 0x000000ffff009988 */ /* 0x000fe20008000807 */
[----:B------:R-:W1:Y:S01]  /*0510*/  @!P1 LDC.64 R10, c[0x0][0x390] ;  /* 0x0000e400ff0a9b82 */ /* 0x000e620000000a00 */
[----:B------:R-:W2:Y:S01]  /*0520*/  LDCU UR6, c[0x0][0x3ac] ;  /* 0x00007580ff0677ac */ /* 0x000ea20008000800 */
[----:B------:R-:W-:Y:S01]  /*0530*/  FSETP.GT.AND P4, PT, R8, RZ, PT ;  /* 0x000000ff0800720b */ /* 0x000fe20003f84000 */
[----:B------:R-:W3:Y:S01]  /*0540*/  @!P1 LDS R13, [UR5] ;  /* 0x00000005ff0d9984 */ /* 0x000ee20008000800 */
[----:B------:R-:W-:Y:S01]  /*0550*/  ISETP.NE.AND P0, PT, R3, RZ, PT ;  /* 0x000000ff0300720c */ /* 0x000fe20003f05270 */
[----:B------:R-:W4:Y:S01]  /*0560*/  LDCU UR8, c[0x0][0x3a8] ;  /* 0x00007500ff0877ac */ /* 0x000f220008000800 */
[----:B--2---:R-:W-:Y:S01]  /*0570*/  ULEA UR6, UR6, UR7, 0x3 ;  /* 0x0000000706067291 */ /* 0x004fe2000f8e18ff */
[----:B----4-:R-:W-:Y:S01]  /*0580*/  ISETP.GE.U32.AND P3, PT, R0, UR8, PT ;  /* 0x0000000800007c0c */ /* 0x010fe2000bf66070 */
[----:B-1----:R-:W-:Y:S02]  /*0590*/  @!P1 IMAD.WIDE.U32 R10, R2, 0x4, R10 ;  /* 0x00000004020a9825 */ /* 0x002fe400078e000a */
[----:B------:R-:W-:-:S06]  /*05a0*/  UIADD3 UR8, UPT, UPT, UR6, 0x4, URZ ;  /* 0x0000000406087890 */ /* 0x000fcc000fffe0ff */
[----:B0-----:R-:W-:-:S04]  /*05b0*/  LEA R9, R7, UR8, 0x2 ;  /* 0x0000000807097c11 */ /* 0x001fc8000f8e10ff */
[----:B------:R-:W-:Y:S01]  /*05c0*/  @!P3 ISETP.NE.AND P2, PT, R7, 0x1, PT ;  /* 0x000000010700b80c */ /* 0x000fe20003f45270 */
[----:B---3--:R-:W-:Y:S04]  /*05d0*/  @!P1 STS [UR6+0x4], R13 ;  /* 0x0000040dff009988 */ /* 0x008fe80008000806 */
[----:B------:R0:W-:Y:S01]  /*05e0*/  @!P1 STG.E desc[UR10][R10.64], R13 ;  /* 0x0000000d0a009986 */ /* 0x0001e2000c10190a */
[----:B------:R-:W-:Y:S01]  /*05f0*/  BAR.SYNC.DEFER_BLOCKING 0x0 ;  /* 0x0000000000007b1d */ /* 0x000fe20000010000 */
[----:B0-----:R-:W-:-:S05]  /*0600*/  @!P3 SEL R11, RZ, 0x1, P2 ;  /* 0x00000001ff0bb807 */ /* 0x001fca0001000000 */
[----:B------:R-:W-:Y:S04]  /*0610*/  @!P3 LDS R12, [R6] ;  /* 0x00000000060cb984 */ /* 0x000fe80000000800 */
[----:B------:R-:W0:Y:S02]  /*0620*/  @!P3 LDS R15, [R9+0x10] ;  /* 0x00001000090fb984 */ /* 0x000e240000000800 */
[----:B0-----:R-:W-:-:S05]  /*0630*/  @!P3 IMAD.IADD R12, R12, 0x1, R15 ;  /* 0x000000010c0cb824 */ /* 0x001fca00078e020f */
[----:B------:R-:W-:Y:S01]  /*0640*/  @!P3 LEA R12, R12, UR4, 0x2 ;  /* 0x000000040c0cbc11 */ /* 0x000fe2000f8e10ff */
[----:B------:R-:W-:Y:S06]  /*0650*/  @!P3 BAR.SYNC.DEFER_BLOCKING 0x0 ;  /* 0x000000000000bb1d */ /* 0x000fec0000010000 */
[----:B------:R0:W-:Y:S02]  /*0660*/  @!P3 STS [R12], R5 ;  /* 0x000000050c00b388 */ /* 0x0001e40000000800 */
[----:B------:R-:W-:Y:S06]  /*0670*/  BAR.SYNC.DEFER_BLOCKING 0x0 ;  /* 0x0000000000007b1d */ /* 0x000fec0000010000 */
[----:B------:R0:W-:Y:S04]  /*0680*/  STS [R6], RZ ;  /* 0x000000ff06007388 */ /* 0x0001e80000000800 */
[----:B------:R-:W-:Y:S01]  /*0690*/  @!P1 STS [UR5], RZ ;  /* 0x000000ffff009988 */ /* 0x000fe20008000805 */
[----:B------:R-:W-:Y:S06]  /*06a0*/  BAR.SYNC.DEFER_BLOCKING 0x0 ;  /* 0x0000000000007b1d */ /* 0x000fec0000010000 */
[----:B------:R0:W-:Y:S02]  /*06b0*/  @!P3 STS [R6], R11 ;  /* 0x0000000b0600b388 */ /* 0x0001e40000000800 */
[----:B------:R-:W-:Y:S06]  /*06c0*/  BAR.SYNC.DEFER_BLOCKING 0x0 ;  /* 0x0000000000007b1d */ /* 0x000fec0000010000 */
[----:B------:R-:W-:Y:S05]  /*06d0*/  @!P4 BRA `(.L_x_4) ;  /* 0x000000000048c947 */ /* 0x000fea0003800000 */
[----:B------:R-:W-:Y:S02]  /*06e0*/  IMAD.MOV.U32 R10, RZ, RZ, RZ ;  /* 0x000000ffff0a7224 */ /* 0x000fe400078e00ff */
[----:B------:R-:W-:-:S07]  /*06f0*/  IMAD.MOV.U32 R15, RZ, RZ, -0x1 ;  /* 0xffffffffff0f7424 */ /* 0x000fce00078e00ff */
.L_x_5:
[----:B0-----:R-:W-:-:S05]  /*0700*/  SHF.L.U32 R12, R15, R10, RZ ;  /* 0x0000000a0f0c7219 */ /* 0x001fca00000006ff */
[----:B------:R-:W-:-:S05]  /*0710*/  IMAD.IADD R12, R12, 0x1, R3 ;  /* 0x000000010c0c7824 */ /* 0x000fca00078e0203 */
[----:B------:R-:W-:-:S13]  /*0720*/  ISETP.GT.AND P1, PT, R12, -0x1, PT ;  /* 0xffffffff0c00780c */ /* 0x000fda0003f24270 */
[----:B------:R-:W-:-:S05]  /*0730*/  @P1 IMAD.MOV.U32 R11, RZ, RZ, -0x4 ;  /* 0xfffffffcff0b1424 */ /* 0x000fca00078e00ff */
[----:B------:R-:W-:Y:S01]  /*0740*/  @P1 SHF.L.U32 R11, R11, R10, RZ ;  /* 0x0000000a0b0b1219 */ /* 0x000fe200000006ff */
[----:B------:R-:W-:-:S04]  /*0750*/  VIADD R10, R10, 0x1 ;  /* 0x000000010a0a7836 */ /* 0x000fc80000000000 */
[----:B------:R-:W-:Y:S01]  /*0760*/  @P1 IMAD.IADD R12, R6, 0x1, R11 ;  /* 0x00000001060c1824 */ /* 0x000fe200078e020b */
[----:B------:R-:W-:Y:S01]  /*0770*/  I2FP.F32.U32 R13, R10 ;  /* 0x0000000a000d7245 */ /* 0x000fe20000201000 */
[----:B------:R-:W-:Y:S04]  /*0780*/  LDS R11, [R6] ;  /* 0x00000000060b7984 */ /* 0x000fe80000000800 */
[----:B------:R-:W0:Y:S02]  /*0790*/  @P1 LDS R12, [R12] ;  /* 0x000000000c0c1984 */ /* 0x000e240000000800 */
[----:B0-----:R-:W-:Y:S01]  /*07a0*/  @P1 IMAD.IADD R11, R11, 0x1, R12 ;  /* 0x000000010b0b1824 */ /* 0x001fe200078e020c */
[----:B------:R-:W-:Y:S01]  /*07b0*/  BAR.SYNC.DEFER_BLOCKING 0x0 ;  /* 0x0000000000007b1d */ /* 0x000fe20000010000 */
[----:B------:R-:W-:-:S05]  /*07c0*/  FSETP.GT.AND P1, PT, R8, R13, PT ;  /* 0x0000000d0800720b */ /* 0x000fca0003f24000 */
[----:B------:R1:W-:Y:S02]  /*07d0*/  STS [R6], R11 ;  /* 0x0000000b06007388 */ /* 0x0003e40000000800 */
[----:B------:R-:W-:Y:S06]  /*07e0*/  BAR.SYNC.DEFER_BLOCKING 0x0 ;  /* 0x0000000000007b1d */ /* 0x000fec0000010000 */
[----:B-1----:R-:W-:Y:S05]  /*07f0*/  @P1 BRA `(.L_x_5) ;  /* 0xfffffffc00c01947 */ /* 0x002fea000383ffff */
.L_x_4:
[----:B------:R-:W-:Y:S01]  /*0800*/  @!P0 STS [UR7], RZ ;  /* 0x000000ffff008988 */ /* 0x000fe20008000807 */
[----:B0-----:R-:W0:Y:S01]  /*0810*/  LDC R11, c[0x0][0x370] ;  /* 0x0000dc00ff0b7b82 */ /* 0x001e220000000800 */
[----:B------:R-:W1:Y:S01]  /*0820*/  LDCU UR8, c[0x0][0x3a8] ;  /* 0x00007500ff0877ac */ /* 0x000e620008000800 */
[----:B------:R-:W-:Y:S01]  /*0830*/  ISETP.NE.AND P2, PT, R3, RZ, PT ;  /* 0x000000ff0300720c */ /* 0x000fe20003f45270 */
[----:B------:R-:W2:Y:S01]  /*0840*/  @!P0 LDS R15, [UR5] ;  /* 0x00000005ff0f8984 */ /* 0x000ea20008000800 */
[----:B------:R-:W-:-:S04]  /*0850*/  FSETP.GT.AND P4, PT, R8, RZ, PT ;  /* 0x000000ff0800720b */ /* 0x000fc80003f84000 */
[----:B------:R-:W3:Y:S01]  /*0860*/  @!P0 LDC.64 R12, c[0x0][0x390] ;  /* 0x0000e400ff0c8b82 */ /* 0x000ee20000000a00 */
[----:B-1----:R-:W-:Y:S02]  /*0870*/  ISETP.GE.U32.AND P1, PT, R0, UR8, PT ;  /* 0x0000000800007c0c */ /* 0x002fe4000bf26070 */
[----:B0-----:R-:W-:-:S05]  /*0880*/  @!P0 IADD3 R17, PT, PT, R2, R11, RZ ;  /* 0x0000000b02118210 */ /* 0x001fca0007ffe0ff */
[----:B---3--:R-:W-:-:S06]  /*0890*/  @!P0 IMAD.WIDE.U32 R12, R17, 0x4, R12 ;  /* 0x00000004110c8825 */ /* 0x008fcc00078e000c */
[----:B------:R-:W-:Y:S01]  /*08a0*/  @!P1 ISETP.NE.AND P3, PT, R7, 0x2, PT ;  /* 0x000000020700980c */ /* 0x000fe20003f65270 */
[----:B--2---:R0:W-:Y:S04]  /*08b0*/  @!P0 STG.E desc[UR10][R12.64], R15 ;  /* 0x0000000f0c008986 */ /* 0x0041e8000c10190a */
[----:B------:R-:W-:Y:S01]  /*08c0*/  @!P0 STS [UR6+0x8], R15 ;  /* 0x0000080fff008988 */ /* 0x000fe20008000806 */
[----:B------:R-:W-:Y:S01]  /*08d0*/  BAR.SYNC.DEFER_BLOCKING 0x0 ;  /* 0x0000000000007b1d */ /* 0x000fe20000010000 */
[----:B------:R-:W-:Y:S02]  /*08e0*/  ISETP.NE.AND P0, PT, R3, RZ, PT ;  /* 0x000000ff0300720c */ /* 0x000fe40003f05270 */
[----:B0-----:R-:W-:-:S03]  /*08f0*/  @!P1 SEL R13, RZ, 0x1, P3 ;  /* 0x00000001ff0d9807 */ /* 0x001fc60001800000 */
        /* <DEDUP_REMOVED lines=13> */
[----:B0-----:R-:W-:Y:S02]  /*09d0*/  IMAD.MOV.U32 R10, RZ, RZ, RZ ;  /* 0x000000ffff0a7224 */ /* 0x001fe400078e00ff */
[----:B------:R-:W-:-:S07]  /*09e0*/  IMAD.MOV.U32 R17, RZ, RZ, -0x1 ;  /* 0xffffffffff117424 */ /* 0x000fce00078e00ff */
.L_x_7:
[----:B------:R-:W-:-:S05]  /*09f0*/  SHF.L.U32 R12, R17, R10, RZ ;  /* 0x0000000a110c7219 */ /* 0x000fca00000006ff */
        /* <DEDUP_REMOVED lines=15> */
.L_x_6:
[----:B------:R-:W-:Y:S01]  /*0af0*/  @!P0 STS [UR7], RZ ;  /* 0x000000ffff008988 */ /* 0x000fe20008000807 */
[----:B0-----:R-:W0:Y:S01]  /*0b00*/  @!P0 LDC.64 R12, c[0x0][0x390] ;  /* 0x0000e400ff0c8b82 */ /* 0x001e220000000a00 */
[----:B------:R-:W-:Y:S01]  /*0b10*/  @!P0 IMAD R17, R11, 0x2, R2 ;  /* 0x000000020b118824 */ /* 0x000fe200078e0202 */
[----:B------:R-:W1:Y:S01]  /*0b20*/  LDCU UR8, c[0x0][0x3a8] ;  /* 0x00007500ff0877ac */ /* 0x000e620008000800 */
[----:B------:R-:W2:Y:S01]  /*0b30*/  @!P0 LDS R15, [UR5] ;  /* 0x00000005ff0f8984 */ /* 0x000ea20008000800 */
[----:B------:R-:W-:Y:S02]  /*0b40*/  ISETP.NE.AND P3, PT, R3, RZ, PT ;  /* 0x000000ff0300720c */ /* 0x000fe40003f65270 */
[----:B------:R-:W-:Y:S02]  /*0b50*/  FSETP.GT.AND P4, PT, R8, RZ, PT ;  /* 0x000000ff0800720b */ /* 0x000fe40003f84000 */
[----:B-1----:R-:W-:Y:S01]  /*0b60*/  ISETP.GE.U32.AND P1, PT, R0, UR8, PT ;  /* 0x0000000800007c0c */ /* 0x002fe2000bf26070 */
[----:B0-----:R-:W-:-:S12]  /*0b70*/  @!P0 IMAD.WIDE.U32 R12, R17, 0x4, R12 ;  /* 0x00000004110c8825 */ /* 0x001fd800078e000c */
[----:B------:R-:W-:-:S04]  /*0b80*/  @!P1 ISETP.NE.AND P2, PT, R7, 0x3, PT ;  /* 0x000000030700980c */ /* 0x000fc80003f45270 */
[----:B------:R-:W-:Y:S01]  /*0b90*/  @!P1 SEL R7, RZ, 0x1, P2 ;  /* 0x00000001ff079807 */ /* 0x000fe20001000000 */
[----:B--2---:R-:W-:Y:S04]  /*0ba0*/  @!P0 STG.E desc[UR10][R12.64], R15 ;  /* 0x0000000f0c008986 */ /* 0x004fe8000c10190a */
[----:B------:R-:W-:Y:S01]  /*0bb0*/  @!P0 STS [UR6+0xc], R15 ;  /* 0x00000c0fff008988 */ /* 0x000fe20008000806 */
[----:B------:R-:W-:Y:S01]  /*0bc0*/  BAR.SYNC.DEFER_BLOCKING 0x0 ;  /* 0x0000000000007b1d */ /* 0x000fe20000010000 */
[----:B------:R-:W-:-:S05]  /*0bd0*/  ISETP.NE.AND P0, PT, R3, RZ, PT ;  /* 0x000000ff0300720c */ /* 0x000fca0003f05270 */
[----:B------:R-:W-:Y:S04]  /*0be0*/  @!P1 LDS R10, [R6] ;  /* 0x00000000060a9984 */ /* 0x000fe80000000800 */
[----:B------:R-:W0:Y:S02]  /*0bf0*/  @!P1 LDS R17, [R9+0x10] ;  /* 0x0000100009119984 */ /* 0x000e240000000800 */
[----:B0-----:R-:W-:-:S04]  /*0c00*/  @!P1 IADD3 R10, PT, PT, R10, R17, RZ ;  /* 0x000000110a0a9210 */ /* 0x001fc80007ffe0ff */
        /* <DEDUP_REMOVED lines=12> */
.L_x_9:
        /* <DEDUP_REMOVED lines=16> */
.L_x_8:
[----:B------:R-:W-:Y:S01]  /*0dd0*/  @!P0 STS [UR7], RZ ;  /* 0x000000ffff008988 */ /* 0x000fe20008000807 */
[----:B------:R-:W1:Y:S01]  /*0de0*/  @!P0 LDC.64 R12, c[0x0][0x390] ;  /* 0x0000e400ff0c8b82 */ /* 0x000e620000000a00 */
[----:B------:R-:W-:Y:S02]  /*0df0*/  @!P0 IMAD R3, R11, 0x3, R2 ;  /* 0x000000030b038824 */ /* 0x000fe400078e0202 */
[----:B0-----:R-:W0:Y:S01]  /*0e00*/  @!P0 LDS R7, [UR5] ;  /* 0x00000005ff078984 */ /* 0x001e220008000800 */
[----:B------:R-:W2:Y:S02]  /*0e10*/  LDCU UR5, c[0x0][0x3a8] ;  /* 0x00007500ff0577ac */ /* 0x000ea40008000800 */
[----:B--2---:R-:W-:Y:S01]  /*0e20*/  ISETP.GE.U32.AND P1, PT, R0, UR5, PT ;  /* 0x0000000500007c0c */ /* 0x004fe2000bf26070 */
[----:B-1----:R-:W-:-:S05]  /*0e30*/  @!P0 IMAD.WIDE.U32 R2, R3, 0x4, R12 ;  /* 0x0000000403028825 */ /* 0x002fca00078e000c */
[----:B0-----:R-:W-:Y:S04]  /*0e40*/  @!P0 STG.E desc[UR10][R2.64], R7 ;  /* 0x0000000702008986 */ /* 0x001fe8000c10190a */
[----:B------:R-:W-:Y:S01]  /*0e50*/  @!P0 STS [UR6+0x10], R7 ;  /* 0x00001007ff008988 */ /* 0x000fe20008000806 */
[----:B------:R-:W-:Y:S01]  /*0e60*/  BAR.SYNC.DEFER_BLOCKING 0x0 ;  /* 0x0000000000007b1d */ /* 0x000fe20000010000 */
[----:B------:R-:W-:-:S05]  /*0e70*/  ISETP.GE.U32.AND P0, PT, R0, UR5, PT ;  /* 0x0000000500007c0c */ /* 0x000fca000bf06070 */
[----:B------:R-:W-:Y:S04]  /*0e80*/  @!P1 LDS R6, [R6] ;  /* 0x0000000006069984 */ /* 0x000fe80000000800 */
[----:B------:R-:W0:Y:S02]  /*0e90*/  @!P1 LDS R9, [R9+0x10] ;  /* 0x0000100009099984 */ /* 0x000e240000000800 */
[----:B0-----:R-:W-:-:S05]  /*0ea0*/  @!P1 IMAD.IADD R8, R6, 0x1, R9 ;  /* 0x0000000106089824 */ /* 0x001fca00078e0209 */
[----:B------:R-:W-:Y:S01]  /*0eb0*/  @!P1 LEA R8, R8, UR4, 0x2 ;  /* 0x0000000408089c11 */ /* 0x000fe2000f8e10ff */
[----:B------:R-:W-:Y:S06]  /*0ec0*/  @!P1 BAR.SYNC.DEFER_BLOCKING 0x0 ;  /* 0x0000000000009b1d */ /* 0x000fec0000010000 */
[----:B------:R0:W-:Y:S02]  /*0ed0*/  @!P1 STS [R8], R5 ;  /* 0x0000000508009388 */ /* 0x0001e40000000800 */
[----:B------:R-:W-:Y:S06]  /*0ee0*/  BAR.SYNC.DEFER_BLOCKING 0x0 ;  /* 0x0000000000007b1d */ /* 0x000fec0000010000 */
[----:B------:R-:W-:Y:S05]  /*0ef0*/  @P0 EXIT ;  /* 0x000000000000094d */ /* 0x000fea0003800000 */
[----:B0-----:R-:W0:Y:S01]  /*0f00*/  LDS R5, [R4] ;  /* 0x0000000004057984 */ /* 0x001e220000000800 */
[----:B------:R-:W1:Y:S02]  /*0f10*/  LDC.64 R2, c[0x0][0x380] ;  /* 0x0000e000ff027b82 */ /* 0x000e640000000a00 */
[----:B-1----:R-:W-:-:S05]  /*0f20*/  IMAD.WIDE.U32 R2, R0, 0x4, R2 ;  /* 0x0000000400027825 */ /* 0x002fca00078e0002 */
[----:B0-----:R-:W-:Y:S01]  /*0f30*/  STG.E desc[UR10][R2.64], R5 ;  /* 0x0000000502007986 */ /* 0x001fe2000c10190a */
[----:B------:R-:W-:Y:S05]  /*0f40*/  EXIT ;  /* 0x000000000000794d */ /* 0x000fea0003800000 */
.L_x_10:
        /* <DEDUP_REMOVED lines=11> */
.L_x_13:


//--------------------- .nv.shared._ZN3cub18CUB_300001_SM_10006detail11EmptyKernelIvEEvv --------------------------
	.section	.nv.shared._ZN3cub18CUB_300001_SM_10006detail11EmptyKernelIvEEvv,"aw",@nobits
	.sectionflags	@""
	.align	16
	.zero		1024


//--------------------- .nv.shared.reserved.0     --------------------------
	.section	.nv.shared.reserved.0,"aw",@nobits
	.weak		__nv_reservedSMEM_offset_0_alias
	.size		__nv_reservedSMEM_offset_0_alias, 0, 64
	.other		__nv_reservedSMEM_offset_0_alias,@"STO_CUDA_RESERVED_SHARED STV_DEFAULT"
__nv_reservedSMEM_offset_0_alias:
	.zero		0
	.zero		64


//--------------------- .nv.global                --------------------------
	.section	.nv.global,"aw",@nobits
.nv.global:
	.type		_ZN30_INTERNAL_68e97f0a_4_k_cu_main6thrust24THRUST_300001_SM_1000_NS3seqE,@object
	.size		_ZN30_INTERNAL_68e97f0a_4_k_cu_main6thrust24THRUST_300001_SM_1000_NS3seqE,(_ZN30_INTERNAL_68e97f0a_4_k_cu_main4cuda3std3__48in_placeE - _ZN30_INTERNAL_68e97f0a_4_k_cu_main6thrust24THRUST_300001_SM_1000_NS3seqE)
_ZN30_INTERNAL_68e97f0a_4_k_cu_main6thrust24THRUST_300001_SM_1000_NS3seqE:
	.zero		1
	.type		_ZN30_INTERNAL_68e97f0a_4_k_cu_main4cuda3std3__48in_placeE,@object
	.size		_ZN30_INTERNAL_68e97f0a_4_k_cu_main4cuda3std3__48in_placeE,(_ZN30_INTERNAL_68e97f0a_4_k_cu_main4cuda3std6ranges3__45__cpo4sizeE - _ZN30_INTERNAL_68e97f0a_4_k_cu_main4cuda3std3__48in_placeE)
_ZN30_INTERNAL_68e97f0a_4_k_cu_main4cuda3std3__48in_placeE:
	.zero		1
	.type		_ZN30_INTERNAL_68e97f0a_4_k_cu_main4cuda3std6ranges3__45__cpo4sizeE,@object
	.size		_ZN30_INTERNAL_68e97f0a_4_k_cu_main4cuda3std6ranges3__45__cpo4sizeE,(_ZN30_INTERNAL_68e97f0a_4_k_cu_main6thrust24THRUST_300001_SM_1000_NS12placeholders2_3E - _ZN30_INTERNAL_68e97f0a_4_k_cu_main4cuda3std6ranges3__45__cpo4sizeE)
_ZN30_INTERNAL_68e97f0a_4_k_cu_main4cuda3std6ranges3__45__cpo4sizeE:
	.zero		1
	.type		_ZN30_INTERNAL_68e97f0a_4_k_cu_main6thrust24THRUST_300001_SM_1000_NS12placeholders2_3E,@object
	.size		_ZN30_INTERNAL_68e97f0a_4_k_cu_main6thrust24THRUST_300001_SM_1000_NS12placeholders2_3E,(_ZN30_INTERNAL_68e97f0a_4_k_cu_main4cuda3std3__45__cpo6cbeginE - _ZN30_INTERNAL_68e97f0a_4_k_cu_main6thrust24THRUST_300001_SM_1000_NS12placeholders2_3E)
_ZN30_INTERNAL_68e97f0a_4_k_cu_main6thrust24THRUST_300001_SM_1000_NS12placeholders2_3E:
	.zero		1
	.type		_ZN30_INTERNAL_68e97f0a_4_k_cu_main4cuda3std3__45__cpo6cbeginE,@object
	.size		_ZN30_INTERNAL_68e97f0a_4_k_cu_main4cuda3std3__45__cpo6cbeginE,(_ZN30_INTERNAL_68e97f0a_4_k_cu_main4cuda3std6ranges3__45__cpo6cbeginE - _ZN30_INTERNAL_68e97f0a_4_k_cu_main4cuda3std3__45__cpo6cbeginE)
_ZN30_INTERNAL_68e97f0a_4_k_cu_main4cuda3std3__45__cpo6cbeginE:
	.zero		1
	.type		_ZN30_INTERNAL_68e97f0a_4_k_cu_main4cuda3std6ranges3__45__cpo6cbeginE,@object
	.size		_ZN30_INTERNAL_68e97f0a_4_k_cu_main4cuda3std6ranges3__45__cpo6cbeginE,(_ZN30_INTERNAL_68e97f0a_4_k_cu_main6thrust24THRUST_300001_SM_1000_NS12placeholders2_7E - _ZN30_INTERNAL_68e97f0a_4_k_cu_main4cuda3std6ranges3__45__cpo6cbeginE)
_ZN30_INTERNAL_68e97f0a_4_k_cu_main4cuda3std6ranges3__45__cpo6cbeginE:
	.zero		1
	.type		_ZN30_INTERNAL_68e97f0a_4_k_cu_main6thrust24THRUST_300001_SM_1000_NS12placeholders2_7E,@object
	.size		_ZN30_INTERNAL_68e97f0a_4_k_cu_main6thrust24THRUST_300001_SM_1000_NS12placeholders2_7E,(_ZN30_INTERNAL_68e97f0a_4_k_cu_main4cuda3std3__45__cpo7crbeginE - _ZN30_INTERNAL_68e97f0a_4_k_cu_main6thrust24THRUST_300001_SM_1000_NS12placeholders2_7E)
_ZN30_INTERNAL_68e97f0a_4_k_cu_main6thrust24THRUST_300001_SM_1000_NS12placeholders2_7E:
	.zero		1
	.type		_ZN30_INTERNAL_68e97f0a_4_k_cu_main4cuda3std3__45__cpo7crbeginE,@object
	.size		_ZN30_INTERNAL_68e97f0a_4_k_cu_main4cuda3std3__45__cpo7crbeginE,(_ZN30_INTERNAL_68e97f0a_4_k_cu_main4cuda3std6ranges3__45__cpo4nextE - _ZN30_INTERNAL_68e97f0a_4_k_cu_main4cuda3std3__45__cpo7crbeginE)
_ZN30_INTERNAL_68e97f0a_4_k_cu_main4cuda3std3__45__cpo7crbeginE:
	.zero		1
	.type		_ZN30_INTERNAL_68e97f0a_4_k_cu_main4cuda3std6ranges3__45__cpo4nextE,@object
	.size		_ZN30_INTERNAL_68e97f0a_4_k_cu_main4cuda3std6ranges3__45__cpo4nextE,(_ZN30_INTERNAL_68e97f0a_4_k_cu_main4cuda3std6ranges3__45__cpo4swapE - _ZN30_INTERNAL_68e97f0a_4_k_cu_main4cuda3std6ranges3__45__cpo4nextE)
_ZN30_INTERNAL_68e97f0a_4_k_cu_main4cuda3std6ranges3__45__cpo4nextE:
	.zero		1
	.type		_ZN30_INTERNAL_68e97f0a_4_k_cu_main4cuda3std6ranges3__45__cpo4swapE,@object
	.size		_ZN30_INTERNAL_68e97f0a_4_k_cu_main4cuda3std6ranges3__45__cpo4swapE,(_ZN30_INTERNAL_68e97f0a_4_k_cu_main6thrust24THRUST_300001_SM_1000_NS8cuda_cub10par_nosyncE - _ZN30_INTERNAL_68e97f0a_4_k_cu_main4cuda3std6ranges3__45__cpo4swapE)
_ZN30_INTERNAL_68e97f0a_4_k_cu_main4cuda3std6ranges3__45__cpo4swapE:
	.zero		1
	.type		_ZN30_INTERNAL_68e97f0a_4_k_cu_main6thrust24THRUST_300001_SM_1000_NS8cuda_cub10par_nosyncE,@object
	.size		_ZN30_INTERNAL_68e97f0a_4_k_cu_main6thrust24THRUST_300001_SM_1000_NS8cuda_cub10par_nosyncE,(_ZN30_INTERNAL_68e97f0a_4_k_cu_main6thrust24THRUST_300001_SM_1000_NS12placeholders2_9E - _ZN30_INTERNAL_68e97f0a_4_k_cu_main6thrust24THRUST_300001_SM_1000_NS8cuda_cub10par_nosyncE)
_ZN30_INTERNAL_68e97f0a_4_k_cu_main6thrust24THRUST_300001_SM_1000_NS8cuda_cub10par_nosyncE:
	.zero		1
	.type		_ZN30_INTERNAL_68e97f0a_4_k_cu_main6thrust24THRUST_300001_SM_1000_NS12placeholders2_9E,@object
	.size		_ZN30_INTERNAL_68e97f0a_4_k_cu_main6thrust24THRUST_300001_SM_1000_NS12placeholders2_9E,(_ZN30_INTERNAL_68e97f0a_4_k_cu_main4cuda3std3__432_GLOBAL__N__68e97f0a_4_k_cu_main6ignoreE - _ZN30_INTERNAL_68e97f0a_4_k_cu_main6thrust24THRUST_300001_SM_1000_NS12placeholders2_9E)
_ZN30_INTERNAL_68e97f0a_4_k_cu_main6thrust24THRUST_300001_SM_1000_NS12placeholders2_9E:
	.zero		1
	.type		_ZN30_INTERNAL_68e97f0a_4_k_cu_main4cuda3std3__432_GLOBAL__N__68e97f0a_4_k_cu_main6ignoreE,@object
	.size		_ZN30_INTERNAL_68e97f0a_4_k_cu_main4cuda3std3__432_GLOBAL__N__68e97f0a_4_k_cu_main6ignoreE,(_ZN30_INTERNAL_68e97f0a_4_k_cu_main4cuda3std6ranges3__45__cpo4dataE - _ZN30_INTERNAL_68e97f0a_4_k_cu_main4cuda3std3__432_GLOBAL__N__68e97f0a_4_k_cu_main6ignoreE)
_ZN30_INTERNAL_68e97f0a_4_k_cu_main4cuda3std3__432_GLOBAL__N__68e97f0a_4_k_cu_main6ignoreE:
	.zero		1
	.type		_ZN30_INTERNAL_68e97f0a_4_k_cu_main4cuda3std6ranges3__45__cpo4dataE,@object
	.size		_ZN30_INTERNAL_68e97f0a_4_k_cu_main4cuda3std6ranges3__45__cpo4dataE,(_ZN30_INTERNAL_68e97f0a_4_k_cu_main6thrust24THRUST_300001_SM_1000_NS12placeholders2_1E - _ZN30_INTERNAL_68e97f0a_4_k_cu_main4cuda3std6ranges3__45__cpo4dataE)
_ZN30_INTERNAL_68e97f0a_4_k_cu_main4cuda3std6ranges3__45__cpo4dataE:
	.zero		1
	.type		_ZN30_INTERNAL_68e97f0a_4_k_cu_main6thrust24THRUST_300001_SM_1000_NS12placeholders2_1E,@object
	.size		_ZN30_INTERNAL_68e97f0a_4_k_cu_main6thrust24THRUST_300001_SM_1000_NS12placeholders2_1E,(_ZN30_INTERNAL_68e97f0a_4_k_cu_main4cuda3std3__45__cpo5beginE - _ZN30_INTERNAL_68e97f0a_4_k_cu_main6thrust24THRUST_300001_SM_1000_NS12placeholders2_1E)
_ZN30_INTERNAL_68e97f0a_4_k_cu_main6thrust24THRUST_300001_SM_1000_NS12placeholders2_1E:
	.zero		1
	.type		_ZN30_INTERNAL_68e97f0a_4_k_cu_main4cuda3std3__45__cpo5beginE,@object
	.size		_ZN30_INTERNAL_68e97f0a_4_k_cu_main4cuda3std3__45__cpo5beginE,(_ZN30_INTERNAL_68e97f0a_4_k_cu_main4cuda3std6ranges3__45__cpo5beginE - _ZN30_INTERNAL_68e97f0a_4_k_cu_main4cuda3std3__45__cpo5beginE)
_ZN30_INTERNAL_68e97f0a_4_k_cu_main4cuda3std3__45__cpo5beginE:
	.zero		1
	.type		_ZN30_INTERNAL_68e97f0a_4_k_cu_main4cuda3std6ranges3__45__cpo5beginE,@object
	.size		_ZN30_INTERNAL_68e97f0a_4_k_cu_main4cuda3std6ranges3__45__cpo5beginE,(_ZN30_INTERNAL_68e97f0a_4_k_cu_main6thrust24THRUST_300001_SM_1000_NS12placeholders2_5E - _ZN30_INTERNAL_68e97f0a_4_k_cu_main4cuda3std6ranges3__45__cpo5beginE)
_ZN30_INTERNAL_68e97f0a_4_k_cu_main4cuda3std6ranges3__45__cpo5beginE:
	.zero		1
	.type		_ZN30_INTERNAL_68e97f0a_4_k_cu_main6thrust24THRUST_300001_SM_1000_NS12placeholders2_5E,@object
	.size		_ZN30_INTERNAL_68e97f0a_4_k_cu_main6thrust24THRUST_300001_SM_1000_NS12placeholders2_5E,(_ZN30_INTERNAL_68e97f0a_4_k_cu_main4cuda3std3__45__cpo6rbeginE - _ZN30_INTERNAL_68e97f0a_4_k_cu_main6thrust24THRUST_300001_SM_1000_NS12placeholders2_5E)
_ZN30_INTERNAL_68e97f0a_4_k_cu_main6thrust24THRUST_300001_SM_1000_NS12placeholders2_5E:
	.zero		1
	.type		_ZN30_INTERNAL_68e97f0a_4_k_cu_main4cuda3std3__45__cpo6rbeginE,@object
	.size		_ZN30_INTERNAL_68e97f0a_4_k_cu_main4cuda3std3__45__cpo6rbeginE,(_ZN30_INTERNAL_68e97f0a_4_k_cu_main4cuda3std6ranges3__45__cpo7advanceE - _ZN30_INTERNAL_68e97f0a_4_k_cu_main4cuda3std3__45__cpo6rbeginE)
_ZN30_INTERNAL_68e97f0a_4_k_cu_main4cuda3std3__45__cpo6rbeginE:
	.zero		1
	.type		_ZN30_INTERNAL_68e97f0a_4_k_cu_main4cuda3std6ranges3__45__cpo7advanceE,@object
	.size		_ZN30_INTERNAL_68e97f0a_4_k_cu_main4cuda3std6ranges3__45__cpo7advanceE,(_ZN30_INTERNAL_68e97f0a_4_k_cu_main4cuda3std3__47nulloptE - _ZN30_INTERNAL_68e97f0a_4_k_cu_main4cuda3std6ranges3__45__cpo7advanceE)
_ZN30_INTERNAL_68e97f0a_4_k_cu_main4cuda3std6ranges3__45__cpo7advanceE:
	.zero		1
	.type		_ZN30_INTERNAL_68e97f0a_4_k_cu_main4cuda3std3__47nulloptE,@object
	.size		_ZN30_INTERNAL_68e97f0a_4_k_cu_main4cuda3std3__47nulloptE,(_ZN30_INTERNAL_68e97f0a_4_k_cu_main4cuda3std6ranges3__45__cpo8distanceE - _ZN30_INTERNAL_68e97f0a_4_k_cu_main4cuda3std3__47nulloptE)
_ZN30_INTERNAL_68e97f0a_4_k_cu_main4cuda3std3__47nulloptE:
	.zero		1
	.type		_ZN30_INTERNAL_68e97f0a_4_k_cu_main4cuda3std6ranges3__45__cpo8distanceE,@object
	.size		_ZN30_INTERNAL_68e97f0a_4_k_cu_main4cuda3std6ranges3__45__cpo8distanceE,(_ZN30_INTERNAL_68e97f0a_4_k_cu_main6thrust24THRUST_300001_SM_1000_NS12placeholders3_10E - _ZN30_INTERNAL_68e97f0a_4_k_cu_main4cuda3std6ranges3__45__cpo8distanceE)
_ZN30_INTERNAL_68e97f0a_4_k_cu_main4cuda3std6ranges3__45__cpo8distanceE:
	.zero		1
	.type		_ZN30_INTERNAL_68e97f0a_4_k_cu_main6thrust24THRUST_300001_SM_1000_NS12placeholders3_10E,@object
	.size		_ZN30_INTERNAL_68e97f0a_4_k_cu_main6thrust24THRUST_300001_SM_1000_NS12placeholders3_10E,(_ZN30_INTERNAL_68e97f0a_4_k_cu_main4cuda3std3__419piecewise_constructE - _ZN30_INTERNAL_68e97f0a_4_k_cu_main6thrust24THRUST_300001_SM_1000_NS12placeholders3_10E)
_ZN30_INTERNAL_68e97f0a_4_k_cu_main6thrust24THRUST_300001_SM_1000_NS12placeholders3_10E:
	.zero		1
	.type		_ZN30_INTERNAL_68e97f0a_4_k_cu_main4cuda3std3__419piecewise_constructE,@object
	.size		_ZN30_INTERNAL_68e97f0a_4_k_cu_main4cuda3std3__419piecewise_constructE,(_ZN30_INTERNAL_68e97f0a_4_k_cu_main4cuda3std6ranges3__45__cpo5cdataE - _ZN30_INTERNAL_68e97f0a_4_k_cu_main4cuda3std3__419piecewise_constructE)
_ZN30_INTERNAL_68e97f0a_4_k_cu_main4cuda3std3__419piecewise_constructE:
	.zero		1
	.type		_ZN30_INTERNAL_68e97f0a_4_k_cu_main4cuda3std6ranges3__45__cpo5cdataE,@object
	.size		_ZN30_INTERNAL_68e97f0a_4_k_cu_main4cuda3std6ranges3__45__cpo5cdataE,(_ZN30_INTERNAL_68e97f0a_4_k_cu_main6thrust24THRUST_300001_SM_1000_NS12placeholders2_2E - _ZN30_INTERNAL_68e97f0a_4_k_cu_main4cuda3std6ranges3__45__cpo5cdataE)
_ZN30_INTERNAL_68e97f0a_4_k_cu_main4cuda3std6ranges3__45__cpo5cdataE:
	.zero		1
	.type		_ZN30_INTERNAL_68e97f0a_4_k_cu_main6thrust24THRUST_300001_SM_1000_NS12placeholders2_2E,@object
	.size		_ZN30_INTERNAL_68e97f0a_4_k_cu_main6thrust24THRUST_300001_SM_1000_NS12placeholders2_2E,(_ZN30_INTERNAL_68e97f0a_4_k_cu_main4cuda3std3__45__cpo3endE - _ZN30_INTERNAL_68e97f0a_4_k_cu_main6thrust24THRUST_300001_SM_1000_NS12placeholders2_2E)
_ZN30_INTERNAL_68e97f0a_4_k_cu_main6thrust24THRUST_300001_SM_1000_NS12placeholders2_2E:
	.zero		1
	.type		_ZN30_INTERNAL_68e97f0a_4_k_cu_main4cuda3std3__45__cpo3endE,@object
	.size		_ZN30_INTERNAL_68e97f0a_4_k_cu_main4cuda3std3__45__cpo3endE,(_ZN30_INTERNAL_68e97f0a_4_k_cu_main4cuda3std6ranges3__45__cpo3endE - _ZN30_INTERNAL_68e97f0a_4_k_cu_main4cuda3std3__45__cpo3endE)
_ZN30_INTERNAL_68e97f0a_4_k_cu_main4cuda3std3__45__cpo3endE:
	.zero		1
	.type		_ZN30_INTERNAL_68e97f0a_4_k_cu_main4cuda3std6ranges3__45__cpo3endE,@object
	.size		_ZN30_INTERNAL_68e97f0a_4_k_cu_main4cuda3std6ranges3__45__cpo3endE,(_ZN30_INTERNAL_68e97f0a_4_k_cu_main6thrust24THRUST_300001_SM_1000_NS12placeholders2_6E - _ZN30_INTERNAL_68e97f0a_4_k_cu_main4cuda3std6ranges3__45__cpo3endE)
_ZN30_INTERNAL_68e97f0a_4_k_cu_main4cuda3std6ranges3__45__cpo3endE:
	.zero		1
	.type		_ZN30_INTERNAL_68e97f0a_4_k_cu_main6thrust24THRUST_300001_SM_1000_NS12placeholders2_6E,@object
	.size		_ZN30_INTERNAL_68e97f0a_4_k_cu_main6thrust24THRUST_300001_SM_1000_NS12placeholders2_6E,(_ZN30_INTERNAL_68e97f0a_4_k_cu_main4cuda3std3__45__cpo4rendE - _ZN30_INTERNAL_68e97f0a_4_k_cu_main6thrust24THRUST_300001_SM_1000_NS12placeholders2_6E)
_ZN30_INTERNAL_68e97f0a_4_k_cu_main6thrust24THRUST_300001_SM_1000_NS12placeholders2_6E:
	.zero		1
	.type		_ZN30_INTERNAL_68e97f0a_4_k_cu_main4cuda3std3__45__cpo4rendE,@object
	.size		_ZN30_INTERNAL_68e97f0a_4_k_cu_main4cuda3std3__45__cpo4rendE,(_ZN30_INTERNAL_68e97f0a_4_k_cu_main4cuda3std6ranges3__45__cpo9iter_swapE - _ZN30_INTERNAL_68e97f0a_4_k_cu_main4cuda3std3__45__cpo4rendE)
_ZN30_INTERNAL_68e97f0a_4_k_cu_main4cuda3std3__45__cpo4rendE:
	.zero		1
	.type		_ZN30_INTERNAL_68e97f0a_4_k_cu_main4cuda3std6ranges3__45__cpo9iter_swapE,@object
	.size		_ZN30_INTERNAL_68e97f0a_4_k_cu_main4cuda3std6ranges3__45__cpo9iter_swapE,(_ZN30_INTERNAL_68e97f0a_4_k_cu_main4cuda3std3__48unexpectE - _ZN30_INTERNAL_68e97f0a_4_k_cu_main4cuda3std6ranges3__45__cpo9iter_swapE)
_ZN30_INTERNAL_68e97f0a_4_k_cu_main4cuda3std6ranges3__45__cpo9iter_swapE:
	.zero		1
	.type		_ZN30_INTERNAL_68e97f0a_4_k_cu_main4cuda3std3__48unexpectE,@object
	.size		_ZN30_INTERNAL_68e97f0a_4_k_cu_main4cuda3std3__48unexpectE,(_ZN30_INTERNAL_68e97f0a_4_k_cu_main6thrust24THRUST_300001_SM_1000_NS8cuda_cub3parE - _ZN30_INTERNAL_68e97f0a_4_k_cu_main4cuda3std3__48unexpectE)
_ZN30_INTERNAL_68e97f0a_4_k_cu_main4cuda3std3__48unexpectE:
	.zero		1
	.type		_ZN30_INTERNAL_68e97f0a_4_k_cu_main6thrust24THRUST_300001_SM_1000_NS8cuda_cub3parE,@object
	.size		_ZN30_INTERNAL_68e97f0a_4_k_cu_main6thrust24THRUST_300001_SM_1000_NS8cuda_cub3parE,(_ZN30_INTERNAL_68e97f0a_4_k_cu_main6thrust24THRUST_300001_SM_1000_NS12placeholders2_4E - _ZN30_INTERNAL_68e97f0a_4_k_cu_main6thrust24THRUST_300001_SM_1000_NS8cuda_cub3parE)
_ZN30_INTERNAL_68e97f0a_4_k_cu_main6thrust24THRUST_300001_SM_1000_NS8cuda_cub3parE:
	.zero		1
	.type		_ZN30_INTERNAL_68e97f0a_4_k_cu_main6thrust24THRUST_300001_SM_1000_NS12placeholders2_4E,@object
	.size		_ZN30_INTERNAL_68e97f0a_4_k_cu_main6thrust24THRUST_300001_SM_1000_NS12placeholders2_4E,(_ZN30_INTERNAL_68e97f0a_4_k_cu_main4cuda3std3__45__cpo4cendE - _ZN30_INTERNAL_68e97f0a_4_k_cu_main6thrust24THRUST_300001_SM_1000_NS12placeholders2_4E)
_ZN30_INTERNAL_68e97f0a_4_k_cu_main6thrust24THRUST_300001_SM_1000_NS12placeholders2_4E:
	.zero		1
	.type		_ZN30_INTERNAL_68e97f0a_4_k_cu_main4cuda3std3__45__cpo4cendE,@object
	.size		_ZN30_INTERNAL_68e97f0a_4_k_cu_main4cuda3std3__45__cpo4cendE,(_ZN30_INTERNAL_68e97f0a_4_k_cu_main4cuda3std6ranges3__45__cpo4cendE - _ZN30_INTERNAL_68e97f0a_4_k_cu_main4cuda3std3__45__cpo4cendE)
_ZN30_INTERNAL_68e97f0a_4_k_cu_main4cuda3std3__45__cpo4cendE:
	.zero		1
	.type		_ZN30_INTERNAL_68e97f0a_4_k_cu_main4cuda3std6ranges3__45__cpo4cendE,@object
	.size		_ZN30_INTERNAL_68e97f0a_4_k_cu_main4cuda3std6ranges3__45__cpo4cendE,(_ZN30_INTERNAL_68e97f0a_4_k_cu_main4cuda3std3__420unreachable_sentinelE - _ZN30_INTERNAL_68e97f0a_4_k_cu_main4cuda3std6ranges3__45__cpo4cendE)
_ZN30_INTERNAL_68e97f0a_4_k_cu_main4cuda3std6ranges3__45__cpo4cendE:
	.zero		1
	.type		_ZN30_INTERNAL_68e97f0a_4_k_cu_main4cuda3std3__420unreachable_sentinelE,@object
	.size		_ZN30_INTERNAL_68e97f0a_4_k_cu_main4cuda3std3__420unreachable_sentinelE,(_ZN30_INTERNAL_68e97f0a_4_k_cu_main4cuda3std6ranges3__45__cpo5ssizeE - _ZN30_INTERNAL_68e97f0a_4_k_cu_main4cuda3std3__420unreachable_sentinelE)
_ZN30_INTERNAL_68e97f0a_4_k_cu_main4cuda3std3__420unreachable_sentinelE:
	.zero		1
	.type		_ZN30_INTERNAL_68e97f0a_4_k_cu_main4cuda3std6ranges3__45__cpo5ssizeE,@object
	.size		_ZN30_INTERNAL_68e97f0a_4_k_cu_main4cuda3std6ranges3__45__cpo5ssizeE,(_ZN30_INTERNAL_68e97f0a_4_k_cu_main6thrust24THRUST_300001_SM_1000_NS12placeholders2_8E - _ZN30_INTERNAL_68e97f0a_4_k_cu_main4cuda3std6ranges3__45__cpo5ssizeE)
_ZN30_INTERNAL_68e97f0a_4_k_cu_main4cuda3std6ranges3__45__cpo5ssizeE:
	.zero		1
	.type		_ZN30_INTERNAL_68e97f0a_4_k_cu_main6thrust24THRUST_300001_SM_1000_NS12placeholders2_8E,@object
	.size		_ZN30_INTERNAL_68e97f0a_4_k_cu_main6thrust24THRUST_300001_SM_1000_NS12placeholders2_8E,(_ZN30_INTERNAL_68e97f0a_4_k_cu_main4cuda3std3__45__cpo5crendE - _ZN30_INTERNAL_68e97f0a_4_k_cu_main6thrust24THRUST_300001_SM_1000_NS12placeholders2_8E)
_ZN30_INTERNAL_68e97f0a_4_k_cu_main6thrust24THRUST_300001_SM_1000_NS12placeholders2_8E:
	.zero		1
	.type		_ZN30_INTERNAL_68e97f0a_4_k_cu_main4cuda3std3__45__cpo5crendE,@object
	.size		_ZN30_INTERNAL_68e97f0a_4_k_cu_main4cuda3std3__45__cpo5crendE,(_ZN30_INTERNAL_68e97f0a_4_k_cu_main4cuda3std6ranges3__45__cpo4prevE - _ZN30_INTERNAL_68e97f0a_4_k_cu_main4cuda3std3__45__cpo5crendE)
_ZN30_INTERNAL_68e97f0a_4_k_cu_main4cuda3std3__45__cpo5crendE:
	.zero		1
	.type		_ZN30_INTERNAL_68e97f0a_4_k_cu_main4cuda3std6ranges3__45__cpo4prevE,@object
	.size		_ZN30_INTERNAL_68e97f0a_4_k_cu_main4cuda3std6ranges3__45__cpo4prevE,(_ZN30_INTERNAL_68e97f0a_4_k_cu_main4cuda3std6ranges3__45__cpo9iter_moveE - _ZN30_INTERNAL_68e97f0a_4_k_cu_main4cuda3std6ranges3__45__cpo4prevE)
_ZN30_INTERNAL_68e97f0a_4_k_cu_main4cuda3std6ranges3__45__cpo4prevE:
	.zero		1
	.type		_ZN30_INTERNAL_68e97f0a_4_k_cu_main4cuda3std6ranges3__45__cpo9iter_moveE,@object
	.size		_ZN30_INTERNAL_68e97f0a_4_k_cu_main4cuda3std6ranges3__45__cpo9iter_moveE,(_ZN30_INTERNAL_68e97f0a_4_k_cu_main6thrust24THRUST_300001_SM_1000_NS6system6detail10sequential3seqE - _ZN30_INTERNAL_68e97f0a_4_k_cu_main4cuda3std6ranges3__45__cpo9iter_moveE)
_ZN30_INTERNAL_68e97f0a_4_k_cu_main4cuda3std6ranges3__45__cpo9iter_moveE:
	.zero		1
	.type		_ZN30_INTERNAL_68e97f0a_4_k_cu_main6thrust24THRUST_300001_SM_1000_NS6system6detail10sequential3seqE,@object
	.size		_ZN30_INTERNAL_68e97f0a_4_k_cu_main6thrust24THRUST_300001_SM_1000_NS6system6detail10sequential3seqE,(.L_31 - _ZN30_INTERNAL_68e97f0a_4_k_cu_main6thrust24THRUST_300001_SM_1000_NS6system6detail10sequential3seqE)
_ZN30_INTERNAL_68e97f0a_4_k_cu_main6thrust24THRUST_300001_SM_1000_NS6system6detail10sequential3seqE:
	.zero		1
.L_31:


//--------------------- .nv.shared._Z16gpu_glbl_shufflePjS_S_S_jjj --------------------------
	.section	.nv.shared._Z16gpu_glbl_shufflePjS_S_S_jjj,"aw",@nobits
	.sectionflags	@""
	.align	16
	.zero		1024


//--------------------- .nv.shared._Z20gpu_radix_sort_localPjS_S_jS_jj --------------------------
	.section	.nv.shared._Z20gpu_radix_sort_localPjS_S_jS_jj,"aw",@nobits
	.sectionflags	@""
	.align	16
	.zero		1024


//--------------------- .nv.constant0._ZN3cub18CUB_300001_SM_10006detail11EmptyKernelIvEEvv --------------------------
	.section	.nv.constant0._ZN3cub18CUB_300001_SM_10006detail11EmptyKernelIvEEvv,"a",@progbits
	.sectionflags	@""
	.align	4
.nv.constant0._ZN3cub18CUB_300001_SM_10006detail11EmptyKernelIvEEvv:
	.zero		896


//--------------------- .nv.constant0._Z16gpu_glbl_shufflePjS_S_S_jjj --------------------------
	.section	.nv.constant0._Z16gpu_glbl_shufflePjS_S_S_jjj,"a",@progbits
	.sectionflags	@""
	.align	4
.nv.constant0._Z16gpu_glbl_shufflePjS_S_S_jjj:
	.zero		940


//--------------------- .nv.constant0._Z20gpu_radix_sort_localPjS_S_jS_jj --------------------------
	.section	.nv.constant0._Z20gpu_radix_sort_localPjS_S_jS_jj,"a",@progbits
	.sectionflags	@""
	.align	4
.nv.constant0._Z20gpu_radix_sort_localPjS_S_jS_jj:
	.zero		944


//--------------------- SYMBOLS --------------------------

	.type		.nv.reservedSmem.offset0,@object
	.size		.nv.reservedSmem.offset0,0x4
	.type		.nv.reservedSmem.cap,@object
	.size		.nv.reservedSmem.cap,0x4
